//
// Generated by NVIDIA NVVM Compiler
//
// Compiler Build ID: CL-36424714
// Cuda compilation tools, release 13.0, V13.0.88
// Based on NVVM 20.0.0
//

.version 9.0
.target sm_100
.address_size 64

	// .globl	_Z15voltage_metricsP18GPUPowerLineMatrixI6float2E

.visible .entry _Z15voltage_metricsP18GPUPowerLineMatrixI6float2E(
	.param .u64 .ptr .align 1 _Z15voltage_metricsP18GPUPowerLineMatrixI6float2E_param_0
)
{
	.reg .pred 	%p<21>;
	.reg .b32 	%r<3>;
	.reg .b32 	%f<102>;
	.reg .b64 	%rd<24>;

	ld.param.u64 	%rd2, [_Z15voltage_metricsP18GPUPowerLineMatrixI6float2E_param_0];
	cvta.to.global.u64 	%rd1, %rd2;
	membar.gl;
	mov.u32 	%r1, %tid.x;
	setp.ne.s32 	%p1, %r1, 0;
	@%p1 bra 	$L__BB0_2;
	ld.global.u64 	%rd3, [%rd1+96];
	cvta.to.global.u64 	%rd4, %rd3;
	ld.global.v2.f32 	{%f1, %f2}, [%rd4];
	abs.f32 	%f3, %f1;
	abs.f32 	%f4, %f2;
	setp.gt.f32 	%p2, %f3, %f4;
	selp.f32 	%f5, %f3, %f4, %p2;
	selp.f32 	%f6, %f4, %f3, %p2;
	div.rn.f32 	%f8, %f6, %f5;
	fma.rn.f32 	%f9, %f8, %f8, 0f3F800000;
	sqrt.rn.f32 	%f10, %f9;
	mul.f32 	%f11, %f10, %f5;
	setp.eq.f32 	%p3, %f5, 0f00000000;
	max.f32 	%f12, %f5, %f6;
	setp.gt.f32 	%p4, %f12, 0f7F7FFFFF;
	add.f32 	%f13, %f3, %f4;
	selp.f32 	%f14, %f13, %f11, %p3;
	selp.f32 	%f15, %f13, %f14, %p4;
	add.f32 	%f16, %f15, 0f00000000;
	ld.global.v2.f32 	{%f17, %f18}, [%rd4+8];
	abs.f32 	%f19, %f17;
	abs.f32 	%f20, %f18;
	setp.gt.f32 	%p5, %f19, %f20;
	selp.f32 	%f21, %f19, %f20, %p5;
	selp.f32 	%f22, %f20, %f19, %p5;
	div.rn.f32 	%f24, %f22, %f21;
	fma.rn.f32 	%f25, %f24, %f24, 0f3F800000;
	sqrt.rn.f32 	%f26, %f25;
	mul.f32 	%f27, %f26, %f21;
	setp.eq.f32 	%p6, %f21, 0f00000000;
	max.f32 	%f28, %f21, %f22;
	setp.gt.f32 	%p7, %f28, 0f7F7FFFFF;
	add.f32 	%f29, %f19, %f20;
	selp.f32 	%f30, %f29, %f27, %p6;
	selp.f32 	%f31, %f29, %f30, %p7;
	add.f32 	%f32, %f16, %f31;
	ld.global.v2.f32 	{%f33, %f34}, [%rd4+16];
	abs.f32 	%f35, %f33;
	abs.f32 	%f36, %f34;
	setp.gt.f32 	%p8, %f35, %f36;
	selp.f32 	%f37, %f35, %f36, %p8;
	selp.f32 	%f38, %f36, %f35, %p8;
	div.rn.f32 	%f40, %f38, %f37;
	fma.rn.f32 	%f41, %f40, %f40, 0f3F800000;
	sqrt.rn.f32 	%f42, %f41;
	mul.f32 	%f43, %f42, %f37;
	setp.eq.f32 	%p9, %f37, 0f00000000;
	max.f32 	%f44, %f37, %f38;
	setp.gt.f32 	%p10, %f44, 0f7F7FFFFF;
	add.f32 	%f45, %f35, %f36;
	selp.f32 	%f46, %f45, %f43, %p9;
	selp.f32 	%f47, %f45, %f46, %p10;
	add.f32 	%f48, %f32, %f47;
	div.rn.f32 	%f49, %f48, 0f40400000;
	ld.global.u64 	%rd5, [%rd1+128];
	cvta.to.global.u64 	%rd6, %rd5;
	st.global.f32 	[%rd6], %f49;
	ld.global.u64 	%rd7, [%rd1+96];
	cvta.to.global.u64 	%rd8, %rd7;
	ld.global.v2.f32 	{%f50, %f51}, [%rd8];
	abs.f32 	%f52, %f50;
	abs.f32 	%f53, %f51;
	setp.gt.f32 	%p11, %f52, %f53;
	selp.f32 	%f54, %f52, %f53, %p11;
	selp.f32 	%f55, %f53, %f52, %p11;
	div.rn.f32 	%f57, %f55, %f54;
	fma.rn.f32 	%f58, %f57, %f57, 0f3F800000;
	sqrt.rn.f32 	%f59, %f58;
	mul.f32 	%f60, %f59, %f54;
	setp.eq.f32 	%p12, %f54, 0f00000000;
	max.f32 	%f61, %f54, %f55;
	setp.gt.f32 	%p13, %f61, 0f7F7FFFFF;
	add.f32 	%f62, %f52, %f53;
	selp.f32 	%f63, %f62, %f60, %p12;
	selp.f32 	%f64, %f62, %f63, %p13;
	ld.global.u64 	%rd9, [%rd1+128];
	cvta.to.global.u64 	%rd10, %rd9;
	ld.global.f32 	%f65, [%rd10];
	sub.f32 	%f66, %f64, %f65;
	div.rn.f32 	%f67, %f66, %f65;
	mul.f32 	%f68, %f67, 0f42C80000;
	ld.global.u64 	%rd11, [%rd1+136];
	cvta.to.global.u64 	%rd12, %rd11;
	st.global.f32 	[%rd12], %f68;
$L__BB0_2:
	add.s32 	%r2, %r1, -1;
	setp.gt.u32 	%p14, %r2, 2;
	@%p14 bra 	$L__BB0_4;
	ld.global.u64 	%rd13, [%rd1+96];
	cvta.to.global.u64 	%rd14, %rd13;
	mul.wide.u32 	%rd15, %r2, 8;
	add.s64 	%rd16, %rd14, %rd15;
	ld.global.v2.f32 	{%f69, %f70}, [%rd16];
	abs.f32 	%f71, %f69;
	abs.f32 	%f72, %f70;
	setp.gt.f32 	%p15, %f71, %f72;
	selp.f32 	%f73, %f71, %f72, %p15;
	selp.f32 	%f74, %f72, %f71, %p15;
	div.rn.f32 	%f76, %f74, %f73;
	fma.rn.f32 	%f77, %f76, %f76, 0f3F800000;
	sqrt.rn.f32 	%f78, %f77;
	mul.f32 	%f79, %f78, %f73;
	setp.eq.f32 	%p16, %f73, 0f00000000;
	max.f32 	%f80, %f73, %f74;
	setp.gt.f32 	%p17, %f80, 0f7F7FFFFF;
	add.f32 	%f81, %f71, %f72;
	selp.f32 	%f82, %f81, %f79, %p16;
	selp.f32 	%f83, %f81, %f82, %p17;
	ld.global.u64 	%rd17, [%rd1+104];
	cvta.to.global.u64 	%rd18, %rd17;
	add.s64 	%rd19, %rd18, %rd15;
	ld.global.v2.f32 	{%f84, %f85}, [%rd19];
	abs.f32 	%f86, %f84;
	abs.f32 	%f87, %f85;
	setp.gt.f32 	%p18, %f86, %f87;
	selp.f32 	%f88, %f86, %f87, %p18;
	selp.f32 	%f89, %f87, %f86, %p18;
	div.rn.f32 	%f91, %f89, %f88;
	fma.rn.f32 	%f92, %f91, %f91, 0f3F800000;
	sqrt.rn.f32 	%f93, %f92;
	mul.f32 	%f94, %f93, %f88;
	setp.eq.f32 	%p19, %f88, 0f00000000;
	max.f32 	%f95, %f88, %f89;
	setp.gt.f32 	%p20, %f95, 0f7F7FFFFF;
	add.f32 	%f96, %f86, %f87;
	selp.f32 	%f97, %f96, %f94, %p19;
	selp.f32 	%f98, %f96, %f97, %p20;
	div.rn.f32 	%f99, %f83, %f98;
	add.f32 	%f100, %f99, 0fBF800000;
	mul.f32 	%f101, %f100, 0f42C80000;
	ld.global.u64 	%rd20, [%rd1+144];
	cvta.to.global.u64 	%rd21, %rd20;
	mul.wide.u32 	%rd22, %r2, 4;
	add.s64 	%rd23, %rd21, %rd22;
	st.global.f32 	[%rd23], %f101;
$L__BB0_4:
	membar.gl;
	ret;

}
	// .globl	_Z10power_lossP18GPUPowerLineMatrixI6float2E
.visible .entry _Z10power_lossP18GPUPowerLineMatrixI6float2E(
	.param .u64 .ptr .align 1 _Z10power_lossP18GPUPowerLineMatrixI6float2E_param_0
)
{
	.reg .pred 	%p<2>;
	.reg .b32 	%r<2>;
	.reg .b32 	%f<25>;
	.reg .b64 	%rd<31>;

	ld.param.u64 	%rd1, [_Z10power_lossP18GPUPowerLineMatrixI6float2E_param_0];
	membar.gl;
	mov.u32 	%r1, %tid.x;
	setp.gt.u32 	%p1, %r1, 2;
	@%p1 bra 	$L__BB1_2;
	cvta.to.global.u64 	%rd2, %rd1;
	ld.global.u64 	%rd3, [%rd2+88];
	cvta.to.global.u64 	%rd4, %rd3;
	mul.wide.u32 	%rd5, %r1, 8;
	add.s64 	%rd6, %rd4, %rd5;
	ld.global.v2.f32 	{%f1, %f2}, [%rd6];
	ld.global.u64 	%rd7, [%rd2+96];
	cvta.to.global.u64 	%rd8, %rd7;
	add.s64 	%rd9, %rd8, %rd5;
	ld.global.v2.f32 	{%f3, %f4}, [%rd9];
	mul.f32 	%f5, %f2, %f4;
	fma.rn.f32 	%f6, %f1, %f3, %f5;
	mul.f32 	%f7, %f1, %f4;
	mul.f32 	%f8, %f2, %f3;
	sub.f32 	%f9, %f7, %f8;
	ld.global.u64 	%rd10, [%rd2+152];
	cvta.to.global.u64 	%rd11, %rd10;
	add.s64 	%rd12, %rd11, %rd5;
	st.global.v2.f32 	[%rd12], {%f6, %f9};
	ld.global.u64 	%rd13, [%rd2+80];
	cvta.to.global.u64 	%rd14, %rd13;
	add.s64 	%rd15, %rd14, %rd5;
	ld.global.v2.f32 	{%f10, %f11}, [%rd15];
	ld.global.u64 	%rd16, [%rd2+104];
	cvta.to.global.u64 	%rd17, %rd16;
	add.s64 	%rd18, %rd17, %rd5;
	ld.global.v2.f32 	{%f12, %f13}, [%rd18];
	mul.f32 	%f14, %f11, %f13;
	fma.rn.f32 	%f15, %f10, %f12, %f14;
	mul.f32 	%f16, %f10, %f13;
	mul.f32 	%f17, %f11, %f12;
	sub.f32 	%f18, %f16, %f17;
	ld.global.u64 	%rd19, [%rd2+160];
	cvta.to.global.u64 	%rd20, %rd19;
	add.s64 	%rd21, %rd20, %rd5;
	st.global.v2.f32 	[%rd21], {%f15, %f18};
	ld.global.u64 	%rd22, [%rd2+152];
	cvta.to.global.u64 	%rd23, %rd22;
	add.s64 	%rd24, %rd23, %rd5;
	ld.global.v2.f32 	{%f19, %f20}, [%rd24];
	ld.global.u64 	%rd25, [%rd2+160];
	cvta.to.global.u64 	%rd26, %rd25;
	add.s64 	%rd27, %rd26, %rd5;
	ld.global.v2.f32 	{%f21, %f22}, [%rd27];
	sub.f32 	%f23, %f19, %f21;
	sub.f32 	%f24, %f20, %f22;
	ld.global.u64 	%rd28, [%rd2+168];
	cvta.to.global.u64 	%rd29, %rd28;
	add.s64 	%rd30, %rd29, %rd5;
	st.global.v2.f32 	[%rd30], {%f23, %f24};
$L__BB1_2:
	membar.gl;
	ret;

}


// ===== COMPILED SASS (sm_100) =====

	.target	sm_100

	.elftype	@"ET_EXEC"


//--------------------- .note.nv.tkinfo           --------------------------
	.section	.note.nv.tkinfo,"",@"SHT_NOTE"
	.sectionflags	@"SHF_NOTE_NV_TKINFO"
	.tkinfo
        /*0018*/ 	.word	0x00000002
        /*0030*/ 	.string	""
        /*0030*/ 	.string	"ptxas"
        /*0030*/ 	.string	"Cuda compilation tools, release 13.0, V13.0.88"
        /*0030*/ 	.string	"Build cuda_13.0.r13.0/compiler.36424714_0"
        /*0030*/ 	.string	"-arch sm_100 -m 64 "



//--------------------- .note.nv.cuinfo           --------------------------
	.section	.note.nv.cuinfo,"",@"SHT_NOTE"
	.sectionflags	@"SHF_NOTE_NV_CUINFO"
        /*0018*/ 	.short	0x0002
        /*001a*/ 	.short	0x0064
        /*001c*/ 	.short	0x0082
	.zero		2


//--------------------- .nv.info                  --------------------------
	.section	.nv.info,"",@"SHT_CUDA_INFO"
	.align	4


	//----- nvinfo : EIATTR_REGCOUNT
	.align		4
        /*0000*/ 	.byte	0x04, 0x2f
        /*0002*/ 	.short	(.L_1 - .L_0)
	.align		4
.L_0:
        /*0004*/ 	.word	index@(_Z15voltage_metricsP18GPUPowerLineMatrixI6float2E)
        /*0008*/ 	.word	0x00000018


	//----- nvinfo : EIATTR_FRAME_SIZE
	.align		4
.L_1:
        /*000c*/ 	.byte	0x04, 0x11
        /*000e*/ 	.short	(.L_3 - .L_2)
	.align		4
.L_2:
        /*0010*/ 	.word	index@($__internal_1_$__cuda_sm3x_div_rn_noftz_f32_slowpath)
        /*0014*/ 	.word	0x00000000


	//----- nvinfo : EIATTR_FRAME_SIZE
	.align		4
.L_3:
        /*0018*/ 	.byte	0x04, 0x11
        /*001a*/ 	.short	(.L_5 - .L_4)
	.align		4
.L_4:
        /*001c*/ 	.word	index@($__internal_0_$__cuda_sm20_sqrt_rn_f32_slowpath)
        /*0020*/ 	.word	0x00000000


	//----- nvinfo : EIATTR_FRAME_SIZE
	.align		4
.L_5:
        /*0024*/ 	.byte	0x04, 0x11
        /*0026*/ 	.short	(.L_7 - .L_6)
	.align		4
.L_6:
        /*0028*/ 	.word	index@(_Z15voltage_metricsP18GPUPowerLineMatrixI6float2E)
        /*002c*/ 	.word	0x00000000


	//----- nvinfo : EIATTR_REGCOUNT
	.align		4
.L_7:
        /*0030*/ 	.byte	0x04, 0x2f
        /*0032*/ 	.short	(.L_9 - .L_8)
	.align		4
.L_8:
        /*0034*/ 	.word	index@(_Z10power_lossP18GPUPowerLineMatrixI6float2E)
        /*0038*/ 	.word	0x00000012


	//----- nvinfo : EIATTR_FRAME_SIZE
	.align		4
.L_9:
        /*003c*/ 	.byte	0x04, 0x11
        /*003e*/ 	.short	(.L_11 - .L_10)
	.align		4
.L_10:
        /*0040*/ 	.word	index@(_Z10power_lossP18GPUPowerLineMatrixI6float2E)
        /*0044*/ 	.word	0x00000000


	//----- nvinfo : EIATTR_MIN_STACK_SIZE
	.align		4
.L_11:
        /*0048*/ 	.byte	0x04, 0x12
        /*004a*/ 	.short	(.L_13 - .L_12)
	.align		4
.L_12:
        /*004c*/ 	.word	index@(_Z10power_lossP18GPUPowerLineMatrixI6float2E)
        /*0050*/ 	.word	0x00000000


	//----- nvinfo : EIATTR_MIN_STACK_SIZE
	.align		4
.L_13:
        /*0054*/ 	.byte	0x04, 0x12
        /*0056*/ 	.short	(.L_15 - .L_14)
	.align		4
.L_14:
        /*0058*/ 	.word	index@(_Z15voltage_metricsP18GPUPowerLineMatrixI6float2E)
        /*005c*/ 	.word	0x00000000
.L_15:


//--------------------- .nv.compat                --------------------------
	.section	.nv.compat,"",@"SHT_CUDA_COMPAT_INFO"
	.align	4
        /*0000*/ 	.byte	0x02, 0x09, 0x00, 0x00, 0x02, 0x02, 0x01, 0x00, 0x02, 0x05, 0x05, 0x00, 0x03, 0x07, 0x01, 0x01
        /*0010*/ 	.byte	0x02, 0x03, 0x00, 0x00, 0x02, 0x06, 0x01, 0x00, 0x04, 0x0b, 0x08, 0x00, 0x01, 0x00, 0x00, 0x00
        /*0020*/ 	.byte	0x00, 0x00, 0x00, 0x00


//--------------------- .nv.info._Z10power_lossP18GPUPowerLineMatrixI6float2E --------------------------
	.section	.nv.info._Z10power_lossP18GPUPowerLineMatrixI6float2E,"",@"SHT_CUDA_INFO"
	.sectionflags	@""
	.align	4


	//----- nvinfo : EIATTR_CUDA_API_VERSION
	.align		4
        /*0000*/ 	.byte	0x04, 0x37
        /*0002*/ 	.short	(.L_17 - .L_16)
.L_16:
        /*0004*/ 	.word	0x00000082


	//----- nvinfo : EIATTR_KPARAM_INFO
	.align		4
.L_17:
        /*0008*/ 	.byte	0x04, 0x17
        /*000a*/ 	.short	(.L_19 - .L_18)
.L_18:
        /*000c*/ 	.word	0x00000000
        /*0010*/ 	.short	0x0000
        /*0012*/ 	.short	0x0000
        /*0014*/ 	.byte	0x00, 0xf5, 0x21, 0x00


	//----- nvinfo : EIATTR_SPARSE_MMA_MASK
	.align		4
.L_19:
        /*0018*/ 	.byte	0x03, 0x50
        /*001a*/ 	.short	0x0000


	//----- nvinfo : EIATTR_MAXREG_COUNT
	.align		4
        /*001c*/ 	.byte	0x03, 0x1b
        /*001e*/ 	.short	0x00ff


	//----- nvinfo : EIATTR_MERCURY_ISA_VERSION
	.align		4
        /*0020*/ 	.byte	0x03, 0x5f
        /*0022*/ 	.short	0x0101


	//----- nvinfo : EIATTR_VRC_CTA_INIT_COUNT
	.align		4
        /*0024*/ 	.byte	0x02, 0x4a
	.zero		1
	.zero		1


	//----- nvinfo : EIATTR_EXIT_INSTR_OFFSETS
	.align		4
        /*0028*/ 	.byte	0x04, 0x1c
        /*002a*/ 	.short	(.L_21 - .L_20)


	//   ....[0]....
.L_20:
        /*002c*/ 	.word	0x00000350


	//----- nvinfo : EIATTR_CRS_STACK_SIZE
	.align		4
.L_21:
        /*0030*/ 	.byte	0x04, 0x1e
        /*0032*/ 	.short	(.L_23 - .L_22)
.L_22:
        /*0034*/ 	.word	0x00000000


	//----- nvinfo : EIATTR_CBANK_PARAM_SIZE
	.align		4
.L_23:
        /*0038*/ 	.byte	0x03, 0x19
        /*003a*/ 	.short	0x0008


	//----- nvinfo : EIATTR_PARAM_CBANK
	.align		4
        /*003c*/ 	.byte	0x04, 0x0a
        /*003e*/ 	.short	(.L_25 - .L_24)
	.align		4
.L_24:
        /*0040*/ 	.word	index@(.nv.constant0._Z10power_lossP18GPUPowerLineMatrixI6float2E)
        /*0044*/ 	.short	0x0380
        /*0046*/ 	.short	0x0008


	//----- nvinfo : EIATTR_SW_WAR
	.align		4
.L_25:
        /*0048*/ 	.byte	0x04, 0x36
        /*004a*/ 	.short	(.L_27 - .L_26)
.L_26:
        /*004c*/ 	.word	0x00000008
.L_27:


//--------------------- .nv.info._Z15voltage_metricsP18GPUPowerLineMatrixI6float2E --------------------------
	.section	.nv.info._Z15voltage_metricsP18GPUPowerLineMatrixI6float2E,"",@"SHT_CUDA_INFO"
	.sectionflags	@""
	.align	4


	//----- nvinfo : EIATTR_CUDA_API_VERSION
	.align		4
        /*0000*/ 	.byte	0x04, 0x37
        /*0002*/ 	.short	(.L_29 - .L_28)
.L_28:
        /*0004*/ 	.word	0x00000082


	//----- nvinfo : EIATTR_KPARAM_INFO
	.align		4
.L_29:
        /*0008*/ 	.byte	0x04, 0x17
        /*000a*/ 	.short	(.L_31 - .L_30)
.L_30:
        /*000c*/ 	.word	0x00000000
        /*0010*/ 	.short	0x0000
        /*0012*/ 	.short	0x0000
        /*0014*/ 	.byte	0x00, 0xf5, 0x21, 0x00


	//----- nvinfo : EIATTR_SPARSE_MMA_MASK
	.align		4
.L_31:
        /*0018*/ 	.byte	0x03, 0x50
        /*001a*/ 	.short	0x0000


	//----- nvinfo : EIATTR_MAXREG_COUNT
	.align		4
        /*001c*/ 	.byte	0x03, 0x1b
        /*001e*/ 	.short	0x00ff


	//----- nvinfo : EIATTR_MERCURY_ISA_VERSION
	.align		4
        /*0020*/ 	.byte	0x03, 0x5f
        /*0022*/ 	.short	0x0101


	//----- nvinfo : EIATTR_VRC_CTA_INIT_COUNT
	.align		4
        /*0024*/ 	.byte	0x02, 0x4a
	.zero		1
	.zero		1


	//----- nvinfo : EIATTR_EXIT_INSTR_OFFSETS
	.align		4
        /*0028*/ 	.byte	0x04, 0x1c
        /*002a*/ 	.short	(.L_33 - .L_32)


	//   ....[0]....
.L_32:
        /*002c*/ 	.word	0x00001330


	//----- nvinfo : EIATTR_CRS_STACK_SIZE
	.align		4
.L_33:
        /*0030*/ 	.byte	0x04, 0x1e
        /*0032*/ 	.short	(.L_35 - .L_34)
.L_34:
        /*0034*/ 	.word	0x00000000


	//----- nvinfo : EIATTR_CBANK_PARAM_SIZE
	.align		4
.L_35:
        /*0038*/ 	.byte	0x03, 0x19
        /*003a*/ 	.short	0x0008


	//----- nvinfo : EIATTR_PARAM_CBANK
	.align		4
        /*003c*/ 	.byte	0x04, 0x0a
        /*003e*/ 	.short	(.L_37 - .L_36)
	.align		4
.L_36:
        /*0040*/ 	.word	index@(.nv.constant0._Z15voltage_metricsP18GPUPowerLineMatrixI6float2E)
        /*0044*/ 	.short	0x0380
        /*0046*/ 	.short	0x0008


	//----- nvinfo : EIATTR_SW_WAR
	.align		4
.L_37:
        /*0048*/ 	.byte	0x04, 0x36
        /*004a*/ 	.short	(.L_39 - .L_38)
.L_38:
        /*004c*/ 	.word	0x00000008
.L_39:


//--------------------- .nv.callgraph             --------------------------
	.section	.nv.callgraph,"",@"SHT_CUDA_CALLGRAPH"
	.align	4
	.sectionentsize	8
	.align		4
        /*0000*/ 	.word	0x00000000
	.align		4
        /*0004*/ 	.word	0xffffffff
	.align		4
        /*0008*/ 	.word	0x00000000
	.align		4
        /*000c*/ 	.word	0xfffffffe
	.align		4
        /*0010*/ 	.word	0x00000000
	.align		4
        /*0014*/ 	.word	0xfffffffd
	.align		4
        /*0018*/ 	.word	0x00000000
	.align		4
        /*001c*/ 	.word	0xfffffffc


//--------------------- .text._Z10power_lossP18GPUPowerLineMatrixI6float2E --------------------------
	.section	.text._Z10power_lossP18GPUPowerLineMatrixI6float2E,"ax",@progbits
	.align	128
        .global         _Z10power_lossP18GPUPowerLineMatrixI6float2E
        .type           _Z10power_lossP18GPUPowerLineMatrixI6float2E,@function
        .size           _Z10power_lossP18GPUPowerLineMatrixI6float2E,(.L_x_54 - _Z10power_lossP18GPUPowerLineMatrixI6float2E)
        .other          _Z10power_lossP18GPUPowerLineMatrixI6float2E,@"STO_CUDA_ENTRY STV_DEFAULT"
_Z10power_lossP18GPUPowerLineMatrixI6float2E:
.text._Z10power_lossP18GPUPowerLineMatrixI6float2E:
[----:B------:R-:W-:Y:S01]  /*0000*/  LDC R1, c[0x0][0x37c] ;  /* 0x0000df00ff017b82 */ /* 0x000fe20000000800 */
[----:B------:R-:W0:Y:S02]  /*0010*/  S2R R0, SR_TID.X ;  /* 0x0000000000007919 */ /* 0x000e240000002100 */
[----:B0-----:R-:W-:Y:S01]  /*0020*/  ISETP.GT.U32.AND P0, PT, R0, 0x2, PT ;  /* 0x000000020000780c */ /* 0x001fe20003f04070 */
[----:B------:R-:W-:Y:S06]  /*0030*/  MEMBAR.SC.GPU ;  /* 0x0000000000007992 */ /* 0x000fec0000002000 */
[----:B------:R-:W-:-:S00]  /*0040*/  ERRBAR ;  /* 0x00000000000079ab */ /* 0x000fc00000000000 */
[----:B------:R-:W-:Y:S06]  /*0050*/  CGAERRBAR ;  /* 0x00000000000075ab */ /* 0x000fec0000000000 */
[----:B------:R-:W-:Y:S01]  /*0060*/  CCTL.IVALL ;  /* 0x00000000ff00798f */ /* 0x000fe20002000000 */
[----:B------:R-:W-:Y:S04]  /*0070*/  BSSY.RECONVERGENT B0, `(.L_x_0) ;  /* 0x0000029000007945 */ /* 0x000fe80003800200 */
[----:B------:R-:W-:Y:S05]  /*0080*/  @P0 BRA `(.L_x_1) ;  /* 0x00000000009c0947 */ /* 0x000fea0003800000 */
[----:B------:R-:W0:Y:S01]  /*0090*/  LDC.64 R2, c[0x0][0x380] ;  /* 0x0000e000ff027b82 */ /* 0x000e220000000a00 */
[----:B------:R-:W0:Y:S02]  /*00a0*/  LDCU.64 UR4, c[0x0][0x358] ;  /* 0x00006b00ff0477ac */ /* 0x000e240008000a00 */
[----:B0-----:R-:W2:Y:S04]  /*00b0*/  LDG.E.64 R4, desc[UR4][R2.64+0x58] ;  /* 0x0000580402047981 */ /* 0x001ea8000c1e1b00 */
[----:B------:R-:W3:Y:S04]  /*00c0*/  LDG.E.64 R6, desc[UR4][R2.64+0x60] ;  /* 0x0000600402067981 */ /* 0x000ee8000c1e1b00 */
[----:B------:R-:W4:Y:S01]  /*00d0*/  LDG.E.64 R8, desc[UR4][R2.64+0x98] ;  /* 0x0000980402087981 */ /* 0x000f22000c1e1b00 */
[----:B--2---:R-:W-:-:S04]  /*00e0*/  IMAD.WIDE.U32 R4, R0, 0x8, R4 ;  /* 0x0000000800047825 */ /* 0x004fc800078e0004 */
[C---:B---3--:R-:W-:Y:S02]  /*00f0*/  IMAD.WIDE.U32 R6, R0.reuse, 0x8, R6 ;  /* 0x0000000800067825 */ /* 0x048fe400078e0006 */
[----:B------:R-:W2:Y:S04]  /*0100*/  LDG.E.64 R4, desc[UR4][R4.64] ;  /* 0x0000000404047981 */ /* 0x000ea8000c1e1b00 */
[----:B------:R-:W2:Y:S01]  /*0110*/  LDG.E.64 R6, desc[UR4][R6.64] ;  /* 0x0000000406067981 */ /* 0x000ea2000c1e1b00 */
[----:B----4-:R-:W-:-:S04]  /*0120*/  IMAD.WIDE.U32 R8, R0, 0x8, R8 ;  /* 0x0000000800087825 */ /* 0x010fc800078e0008 */
[C---:B--2---:R-:W-:Y:S01]  /*0130*/  FMUL R11, R5.reuse, R7 ;  /* 0x00000007050b7220 */ /* 0x044fe20000400000 */
[----:B------:R-:W-:-:S03]  /*0140*/  FMUL R10, R5, R6 ;  /* 0x00000006050a7220 */ /* 0x000fc60000400000 */
[C---:B------:R-:W-:Y:S01]  /*0150*/  FFMA R14, R4.reuse, R6, R11 ;  /* 0x00000006040e7223 */ /* 0x040fe2000000000b */
[----:B------:R-:W-:-:S05]  /*0160*/  FFMA R15, R4, R7, -R10 ;  /* 0x00000007040f7223 */ /* 0x000fca000000080a */
[----:B------:R0:W-:Y:S04]  /*0170*/  STG.E.64 desc[UR4][R8.64], R14 ;  /* 0x0000000e08007986 */ /* 0x0001e8000c101b04 */
[----:B------:R-:W2:Y:S04]  /*0180*/  LDG.E.64 R10, desc[UR4][R2.64+0x50] ;  /* 0x00005004020a7981 */ /* 0x000ea8000c1e1b00 */
        /* <DEDUP_REMOVED lines=9> */
[C---:B0-----:R-:W-:Y:S01]  /*0220*/  FFMA R14, R10.reuse, R12, R7 ;  /* 0x0000000c0a0e7223 */ /* 0x041fe20000000007 */
        /* <DEDUP_REMOVED lines=10> */
[----:B--2---:R-:W-:Y:S01]  /*02d0*/  FADD R12, R6, -R8 ;  /* 0x80000008060c7221 */ /* 0x004fe20000000000 */
[----:B------:R-:W-:-:S05]  /*02e0*/  FADD R13, R7, -R9 ;  /* 0x80000009070d7221 */ /* 0x000fca0000000000 */
[----:B------:R0:W-:Y:S02]  /*02f0*/  STG.E.64 desc[UR4][R10.64], R12 ;  /* 0x0000000c0a007986 */ /* 0x0001e4000c101b04 */
.L_x_1:
[----:B------:R-:W-:Y:S05]  /*0300*/  BSYNC.RECONVERGENT B0 ;  /* 0x0000000000007941 */ /* 0x000fea0003800200 */
.L_x_0:
[----:B------:R-:W-:Y:S06]  /*0310*/  MEMBAR.SC.GPU ;  /* 0x0000000000007992 */ /* 0x000fec0000002000 */
[----:B------:R-:W-:-:S00]  /*0320*/  ERRBAR ;  /* 0x00000000000079ab */ /* 0x000fc00000000000 */
[----:B------:R-:W-:Y:S06]  /*0330*/  CGAERRBAR ;  /* 0x00000000000075ab */ /* 0x000fec0000000000 */
[----:B------:R-:W-:Y:S01]  /*0340*/  CCTL.IVALL ;  /* 0x00000000ff00798f */ /* 0x000fe20002000000 */
[----:B------:R-:W-:Y:S05]  /*0350*/  EXIT ;  /* 0x000000000000794d */ /* 0x000fea0003800000 */
.L_x_2:
[----:B------:R-:W-:-:S00]  /*0360*/  BRA `(.L_x_2) ;  /* 0xfffffffc00fc7947 */ /* 0x000fc0000383ffff */
[----:B------:R-:W-:-:S00]  /*0370*/  NOP ;  /* 0x0000000000007918 */ /* 0x000fc00000000000 */
        /* <DEDUP_REMOVED lines=8> */
.L_x_54:


//--------------------- .text._Z15voltage_metricsP18GPUPowerLineMatrixI6float2E --------------------------
	.section	.text._Z15voltage_metricsP18GPUPowerLineMatrixI6float2E,"ax",@progbits
	.align	128
        .global         _Z15voltage_metricsP18GPUPowerLineMatrixI6float2E
        .type           _Z15voltage_metricsP18GPUPowerLineMatrixI6float2E,@function
        .size           _Z15voltage_metricsP18GPUPowerLineMatrixI6float2E,(.L_x_53 - _Z15voltage_metricsP18GPUPowerLineMatrixI6float2E)
        .other          _Z15voltage_metricsP18GPUPowerLineMatrixI6float2E,@"STO_CUDA_ENTRY STV_DEFAULT"
_Z15voltage_metricsP18GPUPowerLineMatrixI6float2E:
.text._Z15voltage_metricsP18GPUPowerLineMatrixI6float2E:
[----:B------:R-:W-:Y:S01]  /*0000*/  LDC R1, c[0x0][0x37c] ;  /* 0x0000df00ff017b82 */ /* 0x000fe20000000800 */
[----:B------:R-:W0:Y:S01]  /*0010*/  S2R R14, SR_TID.X ;  /* 0x00000000000e7919 */ /* 0x000e220000002100 */
[----:B------:R-:W1:Y:S01]  /*0020*/  LDCU.64 UR4, c[0x0][0x358] ;  /* 0x00006b00ff0477ac */ /* 0x000e620008000a00 */
[----:B0-----:R-:W-:Y:S01]  /*0030*/  ISETP.NE.AND P0, PT, R14, RZ, PT ;  /* 0x000000ff0e00720c */ /* 0x001fe20003f05270 */
[----:B------:R-:W-:Y:S06]  /*0040*/  MEMBAR.SC.GPU ;  /* 0x0000000000007992 */ /* 0x000fec0000002000 */
[----:B------:R-:W-:-:S00]  /*0050*/  ERRBAR ;  /* 0x00000000000079ab */ /* 0x000fc00000000000 */
[----:B------:R-:W-:Y:S06]  /*0060*/  CGAERRBAR ;  /* 0x00000000000075ab */ /* 0x000fec0000000000 */
[----:B------:R-:W-:Y:S01]  /*0070*/  CCTL.IVALL ;  /* 0x00000000ff00798f */ /* 0x000fe20002000000 */
[----:B------:R-:W-:Y:S04]  /*0080*/  BSSY.RECONVERGENT B0, `(.L_x_3) ;  /* 0x00000bc000007945 */ /* 0x000fe80003800200 */
[----:B-1----:R-:W-:Y:S05]  /*0090*/  @P0 BRA `(.L_x_4) ;  /* 0x0000000800e80947 */ /* 0x002fea0003800000 */
[----:B------:R-:W0:Y:S02]  /*00a0*/  LDC.64 R6, c[0x0][0x380] ;  /* 0x0000e000ff067b82 */ /* 0x000e240000000a00 */
[----:B0-----:R-:W2:Y:S04]  /*00b0*/  LDG.E.64 R6, desc[UR4][R6.64+0x60] ;  /* 0x0000600406067981 */ /* 0x001ea8000c1e1b00 */
[----:B--2---:R-:W2:Y:S02]  /*00c0*/  LDG.E.64 R8, desc[UR4][R6.64] ;  /* 0x0000000406087981 */ /* 0x004ea4000c1e1b00 */
[----:B--2---:R-:W-:-:S04]  /*00d0*/  FSETP.GT.AND P0, PT, |R8|, |R9|, PT ;  /* 0x400000090800720b */ /* 0x004fc80003f04200 */
[----:B------:R-:W-:Y:S02]  /*00e0*/  FSEL R19, |R8|, |R9|, P0 ;  /* 0x4000000908137208 */ /* 0x000fe40000000200 */
[----:B------:R-:W-:Y:S02]  /*00f0*/  FSEL R2, |R9|, |R8|, P0 ;  /* 0x4000000809027208 */ /* 0x000fe40000000200 */
[----:B------:R-:W0:Y:S08]  /*0100*/  MUFU.RCP R0, R19 ;  /* 0x0000001300007308 */ /* 0x000e300000001000 */
[----:B------:R-:W1:Y:S01]  /*0110*/  FCHK P0, R2, R19 ;  /* 0x0000001302007302 */ /* 0x000e620000000000 */
[----:B0-----:R-:W-:-:S04]  /*0120*/  FFMA R3, -R19, R0, 1 ;  /* 0x3f80000013037423 */ /* 0x001fc80000000100 */
[----:B------:R-:W-:-:S04]  /*0130*/  FFMA R3, R0, R3, R0 ;  /* 0x0000000300037223 */ /* 0x000fc80000000000 */
[----:B------:R-:W-:-:S04]  /*0140*/  FFMA R0, R2, R3, RZ ;  /* 0x0000000302007223 */ /* 0x000fc800000000ff */
[----:B------:R-:W-:-:S04]  /*0150*/  FFMA R4, -R19, R0, R2 ;  /* 0x0000000013047223 */ /* 0x000fc80000000102 */
[----:B------:R-:W-:Y:S01]  /*0160*/  FFMA R0, R3, R4, R0 ;  /* 0x0000000403007223 */ /* 0x000fe20000000000 */
[----:B-1----:R-:W-:Y:S06]  /*0170*/  @!P0 BRA `(.L_x_5) ;  /* 0x0000000000088947 */ /* 0x002fec0003800000 */
[----:B------:R-:W-:-:S07]  /*0180*/  MOV R10, 0x1a0 ;  /* 0x000001a0000a7802 */ /* 0x000fce0000000f00 */
[----:B------:R-:W-:Y:S05]  /*0190*/  CALL.REL.NOINC `($__internal_1_$__cuda_sm3x_div_rn_noftz_f32_slowpath) ;  /* 0x0000001000c07944 */ /* 0x000fea0003c00000 */
.L_x_5:
[----:B------:R-:W-:Y:S01]  /*01a0*/  FFMA R0, R0, R0, 1 ;  /* 0x3f80000000007423 */ /* 0x000fe20000000000 */
[----:B------:R-:W-:Y:S03]  /*01b0*/  BSSY.RECONVERGENT B1, `(.L_x_6) ;  /* 0x000000d000017945 */ /* 0x000fe60003800200 */
[----:B------:R0:W1:Y:S01]  /*01c0*/  MUFU.RSQ R3, R0 ;  /* 0x0000000000037308 */ /* 0x0000620000001400 */
[----:B------:R-:W-:-:S04]  /*01d0*/  IADD3 R4, PT, PT, R0, -0xd000000, RZ ;  /* 0xf300000000047810 */ /* 0x000fc80007ffe0ff */
[----:B------:R-:W-:-:S13]  /*01e0*/  ISETP.GT.U32.AND P0, PT, R4, 0x727fffff, PT ;  /* 0x727fffff0400780c */ /* 0x000fda0003f04070 */
[----:B01----:R-:W-:Y:S05]  /*01f0*/  @!P0 BRA `(.L_x_7) ;  /* 0x0000000000108947 */ /* 0x003fea0003800000 */
[----:B------:R-:W-:Y:S01]  /*0200*/  IMAD.MOV.U32 R3, RZ, RZ, R0 ;  /* 0x000000ffff037224 */ /* 0x000fe200078e0000 */
[----:B------:R-:W-:-:S07]  /*0210*/  MOV R0, 0x230 ;  /* 0x0000023000007802 */ /* 0x000fce0000000f00 */
[----:B------:R-:W-:Y:S05]  /*0220*/  CALL.REL.NOINC `($__internal_0_$__cuda_sm20_sqrt_rn_f32_slowpath) ;  /* 0x0000001000447944 */ /* 0x000fea0003c00000 */
[----:B------:R-:W-:Y:S05]  /*0230*/  BRA `(.L_x_8) ;  /* 0x0000000000107947 */ /* 0x000fea0003800000 */
.L_x_7:
[----:B------:R-:W-:Y:S01]  /*0240*/  FMUL.FTZ R15, R0, R3 ;  /* 0x00000003000f7220 */ /* 0x000fe20000410000 */
[----:B------:R-:W-:-:S03]  /*0250*/  FMUL.FTZ R3, R3, 0.5 ;  /* 0x3f00000003037820 */ /* 0x000fc60000410000 */
[----:B------:R-:W-:-:S04]  /*0260*/  FFMA R0, -R15, R15, R0 ;  /* 0x0000000f0f007223 */ /* 0x000fc80000000100 */
[----:B------:R-:W-:-:S07]  /*0270*/  FFMA R15, R0, R3, R15 ;  /* 0x00000003000f7223 */ /* 0x000fce000000000f */
.L_x_8:
[----:B------:R-:W-:Y:S05]  /*0280*/  BSYNC.RECONVERGENT B1 ;  /* 0x0000000000017941 */ /* 0x000fea0003800200 */
.L_x_6:
[----:B------:R-:W2:Y:S01]  /*0290*/  LDG.E.64 R4, desc[UR4][R6.64+0x8] ;  /* 0x0000080406047981 */ /* 0x000ea2000c1e1b00 */
[C---:B------:R-:W-:Y:S01]  /*02a0*/  FMNMX R2, R19.reuse, R2, !PT ;  /* 0x0000000213027209 */ /* 0x040fe20007800000 */
[----:B------:R-:W-:Y:S01]  /*02b0*/  FADD R8, |R8|, |R9| ;  /* 0x4000000908087221 */ /* 0x000fe20000000200 */
[C---:B------:R-:W-:Y:S01]  /*02c0*/  FMUL R15, R19.reuse, R15 ;  /* 0x0000000f130f7220 */ /* 0x040fe20000400000 */
[----:B------:R-:W-:Y:S02]  /*02d0*/  FSETP.NEU.AND P2, PT, R19, RZ, PT ;  /* 0x000000ff1300720b */ /* 0x000fe40003f4d000 */
[----:B------:R-:W-:-:S13]  /*02e0*/  FSETP.GT.AND P0, PT, R2, 3.40282346638528859812e+38, PT ;  /* 0x7f7fffff0200780b */ /* 0x000fda0003f04000 */
[----:B------:R-:W-:-:S05]  /*02f0*/  @!P0 FSEL R8, R8, R15, !P2 ;  /* 0x0000000f08088208 */ /* 0x000fca0005000000 */
[----:B------:R-:W-:Y:S01]  /*0300*/  FADD R8, RZ, R8 ;  /* 0x00000008ff087221 */ /* 0x000fe20000000000 */
        /* <DEDUP_REMOVED lines=11> */
[----:B------:R-:W-:Y:S02]  /*03c0*/  MOV R19, R17 ;  /* 0x0000001100137202 */ /* 0x000fe40000000f00 */
[----:B------:R-:W-:-:S07]  /*03d0*/  MOV R10, 0x3f0 ;  /* 0x000003f0000a7802 */ /* 0x000fce0000000f00 */
[----:B------:R-:W-:Y:S05]  /*03e0*/  CALL.REL.NOINC `($__internal_1_$__cuda_sm3x_div_rn_noftz_f32_slowpath) ;  /* 0x00000010002c7944 */ /* 0x000fea0003c00000 */
.L_x_9:
[----:B------:R-:W-:Y:S01]  /*03f0*/  FFMA R0, R0, R0, 1 ;  /* 0x3f80000000007423 */ /* 0x000fe20000000000 */
[----:B------:R-:W-:Y:S03]  /*0400*/  BSSY.RECONVERGENT B1, `(.L_x_10) ;  /* 0x000000d000017945 */ /* 0x000fe60003800200 */
[----:B------:R-:W-:Y:S01]  /*0410*/  VIADD R9, R0, 0xf3000000 ;  /* 0xf300000000097836 */ /* 0x000fe20000000000 */
[----:B------:R0:W1:Y:S04]  /*0420*/  MUFU.RSQ R3, R0 ;  /* 0x0000000000037308 */ /* 0x0000680000001400 */
[----:B------:R-:W-:-:S13]  /*0430*/  ISETP.GT.U32.AND P0, PT, R9, 0x727fffff, PT ;  /* 0x727fffff0900780c */ /* 0x000fda0003f04070 */
[----:B01----:R-:W-:Y:S05]  /*0440*/  @!P0 BRA `(.L_x_11) ;  /* 0x0000000000108947 */ /* 0x003fea0003800000 */
[----:B------:R-:W-:Y:S02]  /*0450*/  MOV R3, R0 ;  /* 0x0000000000037202 */ /* 0x000fe40000000f00 */
[----:B------:R-:W-:-:S07]  /*0460*/  MOV R0, 0x480 ;  /* 0x0000048000007802 */ /* 0x000fce0000000f00 */
[----:B------:R-:W-:Y:S05]  /*0470*/  CALL.REL.NOINC `($__internal_0_$__cuda_sm20_sqrt_rn_f32_slowpath) ;  /* 0x0000000c00b07944 */ /* 0x000fea0003c00000 */
[----:B------:R-:W-:Y:S05]  /*0480*/  BRA `(.L_x_12) ;  /* 0x0000000000107947 */ /* 0x000fea0003800000 */
.L_x_11:
[----:B------:R-:W-:Y:S01]  /*0490*/  FMUL.FTZ R15, R0, R3 ;  /* 0x00000003000f7220 */ /* 0x000fe20000410000 */
[----:B------:R-:W-:-:S03]  /*04a0*/  FMUL.FTZ R3, R3, 0.5 ;  /* 0x3f00000003037820 */ /* 0x000fc60000410000 */
[----:B------:R-:W-:-:S04]  /*04b0*/  FFMA R0, -R15, R15, R0 ;  /* 0x0000000f0f007223 */ /* 0x000fc80000000100 */
[----:B------:R-:W-:-:S07]  /*04c0*/  FFMA R15, R0, R3, R15 ;  /* 0x00000003000f7223 */ /* 0x000fce000000000f */
.L_x_12:
[----:B------:R-:W-:Y:S05]  /*04d0*/  BSYNC.RECONVERGENT B1 ;  /* 0x0000000000017941 */ /* 0x000fea0003800200 */
.L_x_10:
[----:B------:R-:W2:Y:S01]  /*04e0*/  LDG.E.64 R6, desc[UR4][R6.64+0x10] ;  /* 0x0000100406067981 */ /* 0x000ea2000c1e1b00 */
[C---:B------:R-:W-:Y:S01]  /*04f0*/  FMNMX R2, R17.reuse, R2, !PT ;  /* 0x0000000211027209 */ /* 0x040fe20007800000 */
[----:B------:R-:W-:Y:S01]  /*0500*/  FADD R4, |R4|, |R5| ;  /* 0x4000000504047221 */ /* 0x000fe20000000200 */
[C---:B------:R-:W-:Y:S01]  /*0510*/  FMUL R15, R17.reuse, R15 ;  /* 0x0000000f110f7220 */ /* 0x040fe20000400000 */
[----:B------:R-:W-:Y:S02]  /*0520*/  FSETP.NEU.AND P2, PT, R17, RZ, PT ;  /* 0x000000ff1100720b */ /* 0x000fe40003f4d000 */
[----:B------:R-:W-:-:S13]  /*0530*/  FSETP.GT.AND P0, PT, R2, 3.40282346638528859812e+38, PT ;  /* 0x7f7fffff0200780b */ /* 0x000fda0003f04000 */
[----:B------:R-:W-:-:S05]  /*0540*/  @!P0 FSEL R4, R4, R15, !P2 ;  /* 0x0000000f04048208 */ /* 0x000fca0005000000 */
[----:B------:R-:W-:Y:S01]  /*0550*/  FADD R8, R8, R4 ;  /* 0x0000000408087221 */ /* 0x000fe20000000000 */
        /* <DEDUP_REMOVED lines=11> */
[----:B------:R-:W-:Y:S01]  /*0610*/  IMAD.MOV.U32 R19, RZ, RZ, R9 ;  /* 0x000000ffff137224 */ /* 0x000fe200078e0009 */
[----:B------:R-:W-:-:S07]  /*0620*/  MOV R10, 0x640 ;  /* 0x00000640000a7802 */ /* 0x000fce0000000f00 */
[----:B------:R-:W-:Y:S05]  /*0630*/  CALL.REL.NOINC `($__internal_1_$__cuda_sm3x_div_rn_noftz_f32_slowpath) ;  /* 0x0000000c00987944 */ /* 0x000fea0003c00000 */
.L_x_13:
        /* <DEDUP_REMOVED lines=10> */
.L_x_15:
[----:B------:R-:W-:Y:S01]  /*06e0*/  FMUL.FTZ R15, R0, R3 ;  /* 0x00000003000f7220 */ /* 0x000fe20000410000 */
[----:B------:R-:W-:-:S03]  /*06f0*/  FMUL.FTZ R3, R3, 0.5 ;  /* 0x3f00000003037820 */ /* 0x000fc60000410000 */
[----:B------:R-:W-:-:S04]  /*0700*/  FFMA R0, -R15, R15, R0 ;  /* 0x0000000f0f007223 */ /* 0x000fc80000000100 */
[----:B------:R-:W-:-:S07]  /*0710*/  FFMA R15, R0, R3, R15 ;  /* 0x00000003000f7223 */ /* 0x000fce000000000f */
.L_x_16:
[----:B------:R-:W-:Y:S05]  /*0720*/  BSYNC.RECONVERGENT B1 ;  /* 0x0000000000017941 */ /* 0x000fea0003800200 */
.L_x_14:
[C---:B------:R-:W-:Y:S01]  /*0730*/  FMNMX R2, R9.reuse, R2, !PT ;  /* 0x0000000209027209 */ /* 0x040fe20007800000 */
[C---:B------:R-:W-:Y:S01]  /*0740*/  FMUL R15, R9.reuse, R15 ;  /* 0x0000000f090f7220 */ /* 0x040fe20000400000 */
[----:B------:R-:W-:Y:S01]  /*0750*/  FSETP.NEU.AND P1, PT, R9, RZ, PT ;  /* 0x000000ff0900720b */ /* 0x000fe20003f2d000 */
[----:B------:R-:W-:Y:S01]  /*0760*/  HFMA2 R3, -RZ, RZ, 1.666015625, -0.052093505859375 ;  /* 0x3eaaaaabff037431 */ /* 0x000fe200000001ff */
[----:B------:R-:W-:Y:S01]  /*0770*/  FSETP.GT.AND P0, PT, R2, 3.40282346638528859812e+38, PT ;  /* 0x7f7fffff0200780b */ /* 0x000fe20003f04000 */
[----:B------:R-:W-:Y:S01]  /*0780*/  FADD R2, |R6|, |R7| ;  /* 0x4000000706027221 */ /* 0x000fe20000000200 */
[----:B------:R-:W-:Y:S01]  /*0790*/  IMAD.MOV.U32 R0, RZ, RZ, 0x40400000 ;  /* 0x40400000ff007424 */ /* 0x000fe200078e00ff */
[----:B------:R-:W-:Y:S03]  /*07a0*/  BSSY.RECONVERGENT B1, `(.L_x_17) ;  /* 0x000000d000017945 */ /* 0x000fe60003800200 */
[----:B------:R-:W-:-:S07]  /*07b0*/  FFMA R0, R3, -R0, 1 ;  /* 0x3f80000003007423 */ /* 0x000fce0000000800 */
[----:B------:R-:W-:Y:S01]  /*07c0*/  @!P0 FSEL R2, R2, R15, !P1 ;  /* 0x0000000f02028208 */ /* 0x000fe20004800000 */
[----:B------:R-:W-:-:S04]  /*07d0*/  FFMA R3, R0, R3, 0.3333333432674407959 ;  /* 0x3eaaaaab00037423 */ /* 0x000fc80000000003 */
[----:B------:R-:W-:-:S04]  /*07e0*/  FADD R2, R8, R2 ;  /* 0x0000000208027221 */ /* 0x000fc80000000000 */
[----:B------:R-:W0:Y:S01]  /*07f0*/  FCHK P0, R2, 3 ;  /* 0x4040000002007902 */ /* 0x000e220000000000 */
[----:B------:R-:W-:-:S04]  /*0800*/  FFMA R0, R2, R3, RZ ;  /* 0x0000000302007223 */ /* 0x000fc800000000ff */
[----:B------:R-:W-:-:S04]  /*0810*/  FFMA R4, R0, -3, R2 ;  /* 0xc040000000047823 */ /* 0x000fc80000000002 */
[----:B------:R-:W-:Y:S01]  /*0820*/  FFMA R0, R3, R4, R0 ;  /* 0x0000000403007223 */ /* 0x000fe20000000000 */
[----:B0-----:R-:W-:Y:S06]  /*0830*/  @!P0 BRA `(.L_x_18) ;  /* 0x00000000000c8947 */ /* 0x001fec0003800000 */
[----:B------:R-:W-:Y:S02]  /*0840*/  MOV R19, 0x40400000 ;  /* 0x4040000000137802 */ /* 0x000fe40000000f00 */
[----:B------:R-:W-:-:S07]  /*0850*/  MOV R10, 0x870 ;  /* 0x00000870000a7802 */ /* 0x000fce0000000f00 */
[----:B------:R-:W-:Y:S05]  /*0860*/  CALL.REL.NOINC `($__internal_1_$__cuda_sm3x_div_rn_noftz_f32_slowpath) ;  /* 0x0000000c000c7944 */ /* 0x000fea0003c00000 */
.L_x_18:
[----:B------:R-:W-:Y:S05]  /*0870*/  BSYNC.RECONVERGENT B1 ;  /* 0x0000000000017941 */ /* 0x000fea0003800200 */
.L_x_17:
[----:B------:R-:W0:Y:S02]  /*0880*/  LDC.64 R10, c[0x0][0x380] ;  /* 0x0000e000ff0a7b82 */ /* 0x000e240000000a00 */
[----:B0-----:R-:W2:Y:S04]  /*0890*/  LDG.E.64 R8, desc[UR4][R10.64+0x80] ;  /* 0x000080040a087981 */ /* 0x001ea8000c1e1b00 */
[----:B--2---:R0:W-:Y:S04]  /*08a0*/  STG.E desc[UR4][R8.64], R0 ;  /* 0x0000000008007986 */ /* 0x0041e8000c101904 */
[----:B------:R-:W2:Y:S04]  /*08b0*/  LDG.E.64 R4, desc[UR4][R10.64+0x60] ;  /* 0x000060040a047981 */ /* 0x000ea8000c1e1b00 */
[----:B--2---:R-:W2:Y:S02]  /*08c0*/  LDG.E.64 R4, desc[UR4][R4.64] ;  /* 0x0000000404047981 */ /* 0x004ea4000c1e1b00 */
[----:B--2---:R-:W-:-:S04]  /*08d0*/  FSETP.GT.AND P0, PT, |R4|, |R5|, PT ;  /* 0x400000050400720b */ /* 0x004fc80003f04200 */
[----:B------:R-:W-:Y:S02]  /*08e0*/  FSEL R7, |R4|, |R5|, P0 ;  /* 0x4000000504077208 */ /* 0x000fe40000000200 */
[----:B------:R-:W-:Y:S02]  /*08f0*/  FSEL R2, |R5|, |R4|, P0 ;  /* 0x4000000405027208 */ /* 0x000fe40000000200 */
[----:B------:R-:W1:Y:S08]  /*0900*/  MUFU.RCP R6, R7 ;  /* 0x0000000700067308 */ /* 0x000e700000001000 */
[----:B------:R-:W2:Y:S01]  /*0910*/  FCHK P0, R2, R7 ;  /* 0x0000000702007302 */ /* 0x000ea20000000000 */
[----:B-1----:R-:W-:-:S04]  /*0920*/  FFMA R3, -R7, R6, 1 ;  /* 0x3f80000007037423 */ /* 0x002fc80000000106 */
[----:B------:R-:W-:-:S04]  /*0930*/  FFMA R3, R6, R3, R6 ;  /* 0x0000000306037223 */ /* 0x000fc80000000006 */
[----:B------:R-:W-:-:S04]  /*0940*/  FFMA R6, R2, R3, RZ ;  /* 0x0000000302067223 */ /* 0x000fc800000000ff */
[----:B0-----:R-:W-:-:S04]  /*0950*/  FFMA R0, -R7, R6, R2 ;  /* 0x0000000607007223 */ /* 0x001fc80000000102 */
[----:B------:R-:W-:Y:S01]  /*0960*/  FFMA R0, R3, R0, R6 ;  /* 0x0000000003007223 */ /* 0x000fe20000000006 */
[----:B--2---:R-:W-:Y:S06]  /*0970*/  @!P0 BRA `(.L_x_19) ;  /* 0x00000000000c8947 */ /* 0x004fec0003800000 */
[----:B------:R-:W-:Y:S01]  /*0980*/  IMAD.MOV.U32 R19, RZ, RZ, R7 ;  /* 0x000000ffff137224 */ /* 0x000fe200078e0007 */
[----:B------:R-:W-:-:S07]  /*0990*/  MOV R10, 0x9b0 ;  /* 0x000009b0000a7802 */ /* 0x000fce0000000f00 */
[----:B------:R-:W-:Y:S05]  /*09a0*/  CALL.REL.NOINC `($__internal_1_$__cuda_sm3x_div_rn_noftz_f32_slowpath) ;  /* 0x0000000800bc7944 */ /* 0x000fea0003c00000 */
.L_x_19:
        /* <DEDUP_REMOVED lines=10> */
.L_x_21:
[----:B------:R-:W-:Y:S01]  /*0a50*/  FMUL.FTZ R15, R0, R3 ;  /* 0x00000003000f7220 */ /* 0x000fe20000410000 */
[----:B------:R-:W-:-:S03]  /*0a60*/  FMUL.FTZ R3, R3, 0.5 ;  /* 0x3f00000003037820 */ /* 0x000fc60000410000 */
[----:B------:R-:W-:-:S04]  /*0a70*/  FFMA R0, -R15, R15, R0 ;  /* 0x0000000f0f007223 */ /* 0x000fc80000000100 */
[----:B------:R-:W-:-:S07]  /*0a80*/  FFMA R15, R0, R3, R15 ;  /* 0x00000003000f7223 */ /* 0x000fce000000000f */
.L_x_22:
[----:B------:R-:W-:Y:S05]  /*0a90*/  BSYNC.RECONVERGENT B1 ;  /* 0x0000000000017941 */ /* 0x000fea0003800200 */
.L_x_20:
[----:B------:R-:W0:Y:S02]  /*0aa0*/  LDC.64 R8, c[0x0][0x380] ;  /* 0x0000e000ff087b82 */ /* 0x000e240000000a00 */
[----:B0-----:R-:W2:Y:S01]  /*0ab0*/  LDG.E.64 R8, desc[UR4][R8.64+0x80] ;  /* 0x0000800408087981 */ /* 0x001ea2000c1e1b00 */
[----:B------:R-:W-:-:S04]  /*0ac0*/  FMNMX R2, R7, R2, !PT ;  /* 0x0000000207027209 */ /* 0x000fc80007800000 */
[----:B------:R-:W-:Y:S01]  /*0ad0*/  FSETP.GT.AND P0, PT, R2, 3.40282346638528859812e+38, PT ;  /* 0x7f7fffff0200780b */ /* 0x000fe20003f04000 */
[----:B--2---:R-:W2:Y:S01]  /*0ae0*/  LDG.E R19, desc[UR4][R8.64] ;  /* 0x0000000408137981 */ /* 0x004ea2000c1e1900 */
[----:B------:R-:W-:Y:S01]  /*0af0*/  FADD R2, |R4|, |R5| ;  /* 0x4000000504027221 */ /* 0x000fe20000000200 */
[C---:B------:R-:W-:Y:S01]  /*0b00*/  FMUL R15, R7.reuse, R15 ;  /* 0x0000000f070f7220 */ /* 0x040fe20000400000 */
[----:B------:R-:W-:Y:S01]  /*0b10*/  FSETP.NEU.AND P1, PT, R7, RZ, PT ;  /* 0x000000ff0700720b */ /* 0x000fe20003f2d000 */
[----:B------:R-:W-:Y:S08]  /*0b20*/  BSSY.RECONVERGENT B1, `(.L_x_23) ;  /* 0x000000d000017945 */ /* 0x000ff00003800200 */
[----:B------:R-:W-:Y:S01]  /*0b30*/  @!P0 FSEL R2, R2, R15, !P1 ;  /* 0x0000000f02028208 */ /* 0x000fe20004800000 */
[----:B--2---:R-:W0:Y:S04]  /*0b40*/  MUFU.RCP R0, R19 ;  /* 0x0000001300007308 */ /* 0x004e280000001000 */
[----:B------:R-:W-:-:S04]  /*0b50*/  FADD R2, R2, -R19 ;  /* 0x8000001302027221 */ /* 0x000fc80000000000 */
        /* <DEDUP_REMOVED lines=9> */
.L_x_24:
[----:B------:R-:W-:Y:S05]  /*0bf0*/  BSYNC.RECONVERGENT B1 ;  /* 0x0000000000017941 */ /* 0x000fea0003800200 */
.L_x_23:
[----:B------:R-:W0:Y:S02]  /*0c00*/  LDC.64 R2, c[0x0][0x380] ;  /* 0x0000e000ff027b82 */ /* 0x000e240000000a00 */
[----:B0-----:R-:W2:Y:S01]  /*0c10*/  LDG.E.64 R2, desc[UR4][R2.64+0x88] ;  /* 0x0000880402027981 */ /* 0x001ea2000c1e1b00 */
[----:B------:R-:W-:-:S05]  /*0c20*/  FMUL R5, R0, 100 ;  /* 0x42c8000000057820 */ /* 0x000fca0000400000 */
[----:B--2---:R0:W-:Y:S02]  /*0c30*/  STG.E desc[UR4][R2.64], R5 ;  /* 0x0000000502007986 */ /* 0x0041e4000c101904 */
.L_x_4:
[----:B------:R-:W-:Y:S05]  /*0c40*/  BSYNC.RECONVERGENT B0 ;  /* 0x0000000000007941 */ /* 0x000fea0003800200 */
.L_x_3:
[----:B------:R-:W-:Y:S01]  /*0c50*/  IADD3 R14, PT, PT, R14, -0x1, RZ ;  /* 0xffffffff0e0e7810 */ /* 0x000fe20007ffe0ff */
[----:B------:R-:W-:Y:S03]  /*0c60*/  BSSY.RECONVERGENT B0, `(.L_x_25) ;  /* 0x0000068000007945 */ /* 0x000fe60003800200 */
[----:B------:R-:W-:-:S13]  /*0c70*/  ISETP.GT.U32.AND P0, PT, R14, 0x2, PT ;  /* 0x000000020e00780c */ /* 0x000fda0003f04070 */
[----:B------:R-:W-:Y:S05]  /*0c80*/  @P0 BRA `(.L_x_26) ;  /* 0x0000000400940947 */ /* 0x000fea0003800000 */
[----:B------:R-:W0:Y:S02]  /*0c90*/  LDC.64 R6, c[0x0][0x380] ;  /* 0x0000e000ff067b82 */ /* 0x000e240000000a00 */
[----:B0-----:R-:W2:Y:S02]  /*0ca0*/  LDG.E.64 R2, desc[UR4][R6.64+0x60] ;  /* 0x0000600406027981 */ /* 0x001ea4000c1e1b00 */
[----:B--2---:R-:W-:-:S05]  /*0cb0*/  IMAD.WIDE.U32 R2, R14, 0x8, R2 ;  /* 0x000000080e027825 */ /* 0x004fca00078e0002 */
[----:B------:R-:W2:Y:S01]  /*0cc0*/  LDG.E.64 R4, desc[UR4][R2.64] ;  /* 0x0000000402047981 */ /* 0x000ea2000c1e1b00 */
[----:B------:R-:W-:Y:S01]  /*0cd0*/  BSSY.RECONVERGENT B1, `(.L_x_27) ;  /* 0x0000010000017945 */ /* 0x000fe20003800200 */
        /* <DEDUP_REMOVED lines=12> */
[----:B------:R-:W-:Y:S02]  /*0da0*/  MOV R19, R8 ;  /* 0x0000000800137202 */ /* 0x000fe40000000f00 */
[----:B------:R-:W-:-:S07]  /*0db0*/  MOV R10, 0xdd0 ;  /* 0x00000dd0000a7802 */ /* 0x000fce0000000f00 */
[----:B------:R-:W-:Y:S05]  /*0dc0*/  CALL.REL.NOINC `($__internal_1_$__cuda_sm3x_div_rn_noftz_f32_slowpath) ;  /* 0x0000000400b47944 */ /* 0x000fea0003c00000 */
.L_x_28:
[----:B------:R-:W-:Y:S05]  /*0dd0*/  BSYNC.RECONVERGENT B1 ;  /* 0x0000000000017941 */ /* 0x000fea0003800200 */
.L_x_27:
[----:B------:R-:W-:Y:S01]  /*0de0*/  FFMA R3, R0, R0, 1 ;  /* 0x3f80000000037423 */ /* 0x000fe20000000000 */
[----:B------:R-:W-:Y:S03]  /*0df0*/  BSSY.RECONVERGENT B1, `(.L_x_29) ;  /* 0x000000c000017945 */ /* 0x000fe60003800200 */
[----:B------:R-:W-:Y:S01]  /*0e00*/  VIADD R0, R3, 0xf3000000 ;  /* 0xf300000003007836 */ /* 0x000fe20000000000 */
[----:B------:R0:W1:Y:S04]  /*0e10*/  MUFU.RSQ R2, R3 ;  /* 0x0000000300027308 */ /* 0x0000680000001400 */
[----:B------:R-:W-:-:S13]  /*0e20*/  ISETP.GT.U32.AND P0, PT, R0, 0x727fffff, PT ;  /* 0x727fffff0000780c */ /* 0x000fda0003f04070 */
[----:B01----:R-:W-:Y:S05]  /*0e30*/  @!P0 BRA `(.L_x_30) ;  /* 0x00000000000c8947 */ /* 0x003fea0003800000 */
[----:B------:R-:W-:-:S07]  /*0e40*/  MOV R0, 0xe60 ;  /* 0x00000e6000007802 */ /* 0x000fce0000000f00 */
[----:B------:R-:W-:Y:S05]  /*0e50*/  CALL.REL.NOINC `($__internal_0_$__cuda_sm20_sqrt_rn_f32_slowpath) ;  /* 0x0000000400387944 */ /* 0x000fea0003c00000 */
[----:B------:R-:W-:Y:S05]  /*0e60*/  BRA `(.L_x_31) ;  /* 0x0000000000107947 */ /* 0x000fea0003800000 */
.L_x_30:
[----:B------:R-:W-:Y:S01]  /*0e70*/  FMUL.FTZ R15, R3, R2 ;  /* 0x00000002030f7220 */ /* 0x000fe20000410000 */
[----:B------:R-:W-:-:S03]  /*0e80*/  FMUL.FTZ R2, R2, 0.5 ;  /* 0x3f00000002027820 */ /* 0x000fc60000410000 */
[----:B------:R-:W-:-:S04]  /*0e90*/  FFMA R0, -R15, R15, R3 ;  /* 0x0000000f0f007223 */ /* 0x000fc80000000103 */
[----:B------:R-:W-:-:S07]  /*0ea0*/  FFMA R15, R0, R2, R15 ;  /* 0x00000002000f7223 */ /* 0x000fce000000000f */
.L_x_31:
[----:B------:R-:W-:Y:S05]  /*0eb0*/  BSYNC.RECONVERGENT B1 ;  /* 0x0000000000017941 */ /* 0x000fea0003800200 */
.L_x_29:
[----:B------:R-:W0:Y:S02]  /*0ec0*/  LDC.64 R10, c[0x0][0x380] ;  /* 0x0000e000ff0a7b82 */ /* 0x000e240000000a00 */
[----:B0-----:R-:W2:Y:S02]  /*0ed0*/  LDG.E.64 R2, desc[UR4][R10.64+0x68] ;  /* 0x000068040a027981 */ /* 0x001ea4000c1e1b00 */
[----:B--2---:R-:W-:-:S06]  /*0ee0*/  IMAD.WIDE.U32 R6, R14, 0x8, R2 ;  /* 0x000000080e067825 */ /* 0x004fcc00078e0002 */
[----:B------:R-:W2:Y:S01]  /*0ef0*/  LDG.E.64 R6, desc[UR4][R6.64] ;  /* 0x0000000406067981 */ /* 0x000ea2000c1e1b00 */
[C---:B------:R-:W-:Y:S01]  /*0f00*/  FMNMX R17, R8.reuse, R17, !PT ;  /* 0x0000001108117209 */ /* 0x040fe20007800000 */
[----:B------:R-:W-:Y:S01]  /*0f10*/  FMUL R15, R8, R15 ;  /* 0x0000000f080f7220 */ /* 0x000fe20000400000 */
[----:B------:R-:W-:Y:S01]  /*0f20*/  FADD R4, |R4|, |R5| ;  /* 0x4000000504047221 */ /* 0x000fe20000000200 */
[----:B------:R-:W-:Y:S01]  /*0f30*/  FSETP.NEU.AND P2, PT, R8, RZ, PT ;  /* 0x000000ff0800720b */ /* 0x000fe20003f4d000 */
[----:B------:R-:W-:Y:S01]  /*0f40*/  BSSY.RECONVERGENT B1, `(.L_x_32) ;  /* 0x0000011000017945 */ /* 0x000fe20003800200 */
[----:B------:R-:W-:-:S13]  /*0f50*/  FSETP.GT.AND P0, PT, R17, 3.40282346638528859812e+38, PT ;  /* 0x7f7fffff1100780b */ /* 0x000fda0003f04000 */
[----:B------:R-:W-:Y:S02]  /*0f60*/  @!P0 FSEL R4, R4, R15, !P2 ;  /* 0x0000000f04048208 */ /* 0x000fe40005000000 */
        /* <DEDUP_REMOVED lines=14> */
.L_x_33:
[----:B------:R-:W-:Y:S05]  /*1050*/  BSYNC.RECONVERGENT B1 ;  /* 0x0000000000017941 */ /* 0x000fea0003800200 */
.L_x_32:
        /* <DEDUP_REMOVED lines=10> */
.L_x_35:
[----:B------:R-:W-:Y:S01]  /*1100*/  FMUL.FTZ R15, R0, R3 ;  /* 0x00000003000f7220 */ /* 0x000fe20000410000 */
[----:B------:R-:W-:-:S03]  /*1110*/  FMUL.FTZ R3, R3, 0.5 ;  /* 0x3f00000003037820 */ /* 0x000fc60000410000 */
[----:B------:R-:W-:-:S04]  /*1120*/  FFMA R0, -R15, R15, R0 ;  /* 0x0000000f0f007223 */ /* 0x000fc80000000100 */
[----:B------:R-:W-:-:S07]  /*1130*/  FFMA R15, R0, R3, R15 ;  /* 0x00000003000f7223 */ /* 0x000fce000000000f */
.L_x_36:
[----:B------:R-:W-:Y:S05]  /*1140*/  BSYNC.RECONVERGENT B1 ;  /* 0x0000000000017941 */ /* 0x000fea0003800200 */
.L_x_34:
[C---:B------:R-:W-:Y:S01]  /*1150*/  FMNMX R2, R9.reuse, R2, !PT ;  /* 0x0000000209027209 */ /* 0x040fe20007800000 */
[----:B------:R-:W-:Y:S01]  /*1160*/  FADD R19, |R6|, |R7| ;  /* 0x4000000706137221 */ /* 0x000fe20000000200 */
[C---:B------:R-:W-:Y:S01]  /*1170*/  FMUL R15, R9.reuse, R15 ;  /* 0x0000000f090f7220 */ /* 0x040fe20000400000 */
[----:B------:R-:W-:Y:S01]  /*1180*/  FSETP.NEU.AND P1, PT, R9, RZ, PT ;  /* 0x000000ff0900720b */ /* 0x000fe20003f2d000 */
[----:B------:R-:W-:Y:S01]  /*1190*/  BSSY.RECONVERGENT B1, `(.L_x_37) ;  /* 0x000000e000017945 */ /* 0x000fe20003800200 */
[----:B------:R-:W-:-:S13]  /*11a0*/  FSETP.GT.AND P0, PT, R2, 3.40282346638528859812e+38, PT ;  /* 0x7f7fffff0200780b */ /* 0x000fda0003f04000 */
[----:B------:R-:W-:-:S04]  /*11b0*/  @!P0 FSEL R19, R19, R15, !P1 ;  /* 0x0000000f13138208 */ /* 0x000fc80004800000 */
        /* <DEDUP_REMOVED lines=11> */
.L_x_38:
[----:B------:R-:W-:Y:S05]  /*1270*/  BSYNC.RECONVERGENT B1 ;  /* 0x0000000000017941 */ /* 0x000fea0003800200 */
.L_x_37:
[----:B------:R-:W0:Y:S02]  /*1280*/  LDC.64 R4, c[0x0][0x380] ;  /* 0x0000e000ff047b82 */ /* 0x000e240000000a00 */
[----:B0-----:R-:W2:Y:S01]  /*1290*/  LDG.E.64 R2, desc[UR4][R4.64+0x90] ;  /* 0x0000900404027981 */ /* 0x001ea2000c1e1b00 */
[----:B------:R-:W-:-:S04]  /*12a0*/  FADD R0, R0, -1 ;  /* 0xbf80000000007421 */ /* 0x000fc80000000000 */
[----:B------:R-:W-:Y:S01]  /*12b0*/  FMUL R7, R0, 100 ;  /* 0x42c8000000077820 */ /* 0x000fe20000400000 */
[----:B--2---:R-:W-:-:S05]  /*12c0*/  IMAD.WIDE.U32 R2, R14, 0x4, R2 ;  /* 0x000000040e027825 */ /* 0x004fca00078e0002 */
[----:B------:R1:W-:Y:S02]  /*12d0*/  STG.E desc[UR4][R2.64], R7 ;  /* 0x0000000702007986 */ /* 0x0003e4000c101904 */
.L_x_26:
[----:B------:R-:W-:Y:S05]  /*12e0*/  BSYNC.RECONVERGENT B0 ;  /* 0x0000000000007941 */ /* 0x000fea0003800200 */
.L_x_25:
[----:B------:R-:W-:Y:S06]  /*12f0*/  MEMBAR.SC.GPU ;  /* 0x0000000000007992 */ /* 0x000fec0000002000 */
[----:B------:R-:W-:-:S00]  /*1300*/  ERRBAR ;  /* 0x00000000000079ab */ /* 0x000fc00000000000 */
[----:B------:R-:W-:Y:S06]  /*1310*/  CGAERRBAR ;  /* 0x00000000000075ab */ /* 0x000fec0000000000 */
[----:B------:R-:W-:Y:S01]  /*1320*/  CCTL.IVALL ;  /* 0x00000000ff00798f */ /* 0x000fe20002000000 */
[----:B------:R-:W-:Y:S05]  /*1330*/  EXIT ;  /* 0x000000000000794d */ /* 0x000fea0003800000 */
        .weak           $__internal_0_$__cuda_sm20_sqrt_rn_f32_slowpath
        .type           $__internal_0_$__cuda_sm20_sqrt_rn_f32_slowpath,@function
        .size           $__internal_0_$__cuda_sm20_sqrt_rn_f32_slowpath,($__internal_1_$__cuda_sm3x_div_rn_noftz_f32_slowpath - $__internal_0_$__cuda_sm20_sqrt_rn_f32_slowpath)
$__internal_0_$__cuda_sm20_sqrt_rn_f32_slowpath:
[----:B------:R-:W-:-:S13]  /*1340*/  LOP3.LUT P0, RZ, R3, 0x7fffffff, RZ, 0xc0, !PT ;  /* 0x7fffffff03ff7812 */ /* 0x000fda000780c0ff */
[----:B------:R-:W-:Y:S01]  /*1350*/  @!P0 MOV R15, R3 ;  /* 0x00000003000f8202 */ /* 0x000fe20000000f00 */
[----:B------:R-:W-:Y:S06]  /*1360*/  @!P0 BRA `(.L_x_39) ;  /* 0x0000000000408947 */ /* 0x000fec0003800000 */
[----:B------:R-:W-:-:S13]  /*1370*/  FSETP.GEU.FTZ.AND P0, PT, R3, RZ, PT ;  /* 0x000000ff0300720b */ /* 0x000fda0003f1e000 */
[----:B------:R-:W-:Y:S01]  /*1380*/  @!P0 IMAD.MOV.U32 R15, RZ, RZ, 0x7fffffff ;  /* 0x7fffffffff0f8424 */ /* 0x000fe200078e00ff */
[----:B------:R-:W-:Y:S06]  /*1390*/  @!P0 BRA `(.L_x_39) ;  /* 0x0000000000348947 */ /* 0x000fec0003800000 */
[----:B------:R-:W-:-:S13]  /*13a0*/  FSETP.GTU.FTZ.AND P0, PT, |R3|, +INF , PT ;  /* 0x7f8000000300780b */ /* 0x000fda0003f1c200 */
[----:B------:R-:W-:Y:S01]  /*13b0*/  @P0 FADD.FTZ R15, R3, 1 ;  /* 0x3f800000030f0421 */ /* 0x000fe20000010000 */
[----:B------:R-:W-:Y:S06]  /*13c0*/  @P0 BRA `(.L_x_39) ;  /* 0x0000000000280947 */ /* 0x000fec0003800000 */
[----:B------:R-:W-:-:S13]  /*13d0*/  FSETP.NEU.FTZ.AND P0, PT, |R3|, +INF , PT ;  /* 0x7f8000000300780b */ /* 0x000fda0003f1d200 */
[----:B------:R-:W-:Y:S01]  /*13e0*/  @P0 FFMA R13, R3, 1.84467440737095516160e+19, RZ ;  /* 0x5f800000030d0823 */ /* 0x000fe200000000ff */
[----:B------:R-:W-:-:S03]  /*13f0*/  @!P0 MOV R15, R3 ;  /* 0x00000003000f8202 */ /* 0x000fc60000000f00 */
[----:B------:R-:W0:Y:S02]  /*1400*/  @P0 MUFU.RSQ R10, R13 ;  /* 0x0000000d000a0308 */ /* 0x000e240000001400 */
[----:B0-----:R-:W-:Y:S01]  /*1410*/  @P0 FMUL.FTZ R12, R13, R10 ;  /* 0x0000000a0d0c0220 */ /* 0x001fe20000410000 */
[----:B------:R-:W-:-:S03]  /*1420*/  @P0 FMUL.FTZ R10, R10, 0.5 ;  /* 0x3f0000000a0a0820 */ /* 0x000fc60000410000 */
[----:B------:R-:W-:-:S04]  /*1430*/  @P0 FADD.FTZ R11, -R12, -RZ ;  /* 0x800000ff0c0b0221 */ /* 0x000fc80000010100 */
[----:B------:R-:W-:-:S04]  /*1440*/  @P0 FFMA R11, R12, R11, R13 ;  /* 0x0000000b0c0b0223 */ /* 0x000fc8000000000d */
[----:B------:R-:W-:-:S04]  /*1450*/  @P0 FFMA R10, R11, R10, R12 ;  /* 0x0000000a0b0a0223 */ /* 0x000fc8000000000c */
[----:B------:R-:W-:-:S07]  /*1460*/  @P0 FMUL.FTZ R15, R10, 2.3283064365386962891e-10 ;  /* 0x2f8000000a0f0820 */ /* 0x000fce0000410000 */
.L_x_39:
[----:B------:R-:W-:Y:S02]  /*1470*/  HFMA2 R11, -RZ, RZ, 0, 0 ;  /* 0x00000000ff0b7431 */ /* 0x000fe400000001ff */
[----:B------:R-:W-:-:S04]  /*1480*/  IMAD.MOV.U32 R10, RZ, RZ, R0 ;  /* 0x000000ffff0a7224 */ /* 0x000fc800078e0000 */
[----:B------:R-:W-:Y:S05]  /*1490*/  RET.REL.NODEC R10 `(_Z15voltage_metricsP18GPUPowerLineMatrixI6float2E) ;  /* 0xffffffe80ad87950 */ /* 0x000fea0003c3ffff */
        .weak           $__internal_1_$__cuda_sm3x_div_rn_noftz_f32_slowpath
        .type           $__internal_1_$__cuda_sm3x_div_rn_noftz_f32_slowpath,@function
        .size           $__internal_1_$__cuda_sm3x_div_rn_noftz_f32_slowpath,(.L_x_53 - $__internal_1_$__cuda_sm3x_div_rn_noftz_f32_slowpath)
$__internal_1_$__cuda_sm3x_div_rn_noftz_f32_slowpath:
[----:B------:R-:W-:Y:S01]  /*14a0*/  SHF.R.U32.HI R12, RZ, 0x17, R19 ;  /* 0x00000017ff0c7819 */ /* 0x000fe20000011613 */
[----:B------:R-:W-:Y:S01]  /*14b0*/  BSSY.RECONVERGENT B2, `(.L_x_40) ;  /* 0x0000064000027945 */ /* 0x000fe20003800200 */
[--C-:B------:R-:W-:Y:S01]  /*14c0*/  SHF.R.U32.HI R11, RZ, 0x17, R2.reuse ;  /* 0x00000017ff0b7819 */ /* 0x100fe20000011602 */
[----:B------:R-:W-:Y:S01]  /*14d0*/  IMAD.MOV.U32 R0, RZ, RZ, R2 ;  /* 0x000000ffff007224 */ /* 0x000fe200078e0002 */
[----:B------:R-:W-:Y:S02]  /*14e0*/  LOP3.LUT R12, R12, 0xff, RZ, 0xc0, !PT ;  /* 0x000000ff0c0c7812 */ /* 0x000fe400078ec0ff */
[----:B------:R-:W-:Y:S02]  /*14f0*/  LOP3.LUT R11, R11, 0xff, RZ, 0xc0, !PT ;  /* 0x000000ff0b0b7812 */ /* 0x000fe400078ec0ff */
[----:B------:R-:W-:Y:S01]  /*1500*/  MOV R21, R19 ;  /* 0x0000001300157202 */ /* 0x000fe20000000f00 */
[----:B------:R-:W-:Y:S01]  /*1510*/  VIADD R3, R12, 0xffffffff ;  /* 0xffffffff0c037836 */ /* 0x000fe20000000000 */
[----:B------:R-:W-:-:S04]  /*1520*/  IADD3 R15, PT, PT, R11, -0x1, RZ ;  /* 0xffffffff0b0f7810 */ /* 0x000fc80007ffe0ff */
[----:B------:R-:W-:-:S04]  /*1530*/  ISETP.GT.U32.AND P0, PT, R3, 0xfd, PT ;  /* 0x000000fd0300780c */ /* 0x000fc80003f04070 */
[----:B------:R-:W-:-:S13]  /*1540*/  ISETP.GT.U32.OR P0, PT, R15, 0xfd, P0 ;  /* 0x000000fd0f00780c */ /* 0x000fda0000704470 */
[----:B------:R-:W-:Y:S01]  /*1550*/  @!P0 IMAD.MOV.U32 R13, RZ, RZ, RZ ;  /* 0x000000ffff0d8224 */ /* 0x000fe200078e00ff */
[----:B------:R-:W-:Y:S06]  /*1560*/  @!P0 BRA `(.L_x_41) ;  /* 0x00000000005c8947 */ /* 0x000fec0003800000 */
[----:B------:R-:W-:Y:S02]  /*1570*/  FSETP.GTU.FTZ.AND P0, PT, |R2|, +INF , PT ;  /* 0x7f8000000200780b */ /* 0x000fe40003f1c200 */
[----:B------:R-:W-:-:S04]  /*1580*/  FSETP.GTU.FTZ.AND P1, PT, |R19|, +INF , PT ;  /* 0x7f8000001300780b */ /* 0x000fc80003f3c200 */
[----:B------:R-:W-:-:S13]  /*1590*/  PLOP3.LUT P0, PT, P0, P1, PT, 0xf8, 0x8f ;  /* 0x00000000008f781c */ /* 0x000fda0000703f70 */
[----:B------:R-:W-:Y:S05]  /*15a0*/  @P0 BRA `(.L_x_42) ;  /* 0x00000004004c0947 */ /* 0x000fea0003800000 */
[----:B------:R-:W-:-:S13]  /*15b0*/  LOP3.LUT P0, RZ, R21, 0x7fffffff, R0, 0xc8, !PT ;  /* 0x7fffffff15ff7812 */ /* 0x000fda000780c800 */
[----:B------:R-:W-:Y:S05]  /*15c0*/  @!P0 BRA `(.L_x_43) ;  /* 0x00000004003c8947 */ /* 0x000fea0003800000 */
[C---:B------:R-:W-:Y:S02]  /*15d0*/  FSETP.NEU.FTZ.AND P2, PT, |R2|.reuse, +INF , PT ;  /* 0x7f8000000200780b */ /* 0x040fe40003f5d200 */
[----:B------:R-:W-:Y:S02]  /*15e0*/  FSETP.NEU.FTZ.AND P1, PT, |R19|, +INF , PT ;  /* 0x7f8000001300780b */ /* 0x000fe40003f3d200 */
[----:B------:R-:W-:-:S11]  /*15f0*/  FSETP.NEU.FTZ.AND P0, PT, |R2|, +INF , PT ;  /* 0x7f8000000200780b */ /* 0x000fd60003f1d200 */
[----:B------:R-:W-:Y:S05]  /*1600*/  @!P1 BRA !P2, `(.L_x_43) ;  /* 0x00000004002c9947 */ /* 0x000fea0005000000 */
[----:B------:R-:W-:-:S04]  /*1610*/  LOP3.LUT P2, RZ, R0, 0x7fffffff, RZ, 0xc0, !PT ;  /* 0x7fffffff00ff7812 */ /* 0x000fc8000784c0ff */
[----:B------:R-:W-:-:S13]  /*1620*/  PLOP3.LUT P1, PT, P1, P2, PT, 0x2f, 0xf2 ;  /* 0x0000000000f2781c */ /* 0x000fda0000f24577 */
[----:B------:R-:W-:Y:S05]  /*1630*/  @P1 BRA `(.L_x_44) ;  /* 0x0000000400181947 */ /* 0x000fea0003800000 */
[----:B------:R-:W-:-:S04]  /*1640*/  LOP3.LUT P1, RZ, R21, 0x7fffffff, RZ, 0xc0, !PT ;  /* 0x7fffffff15ff7812 */ /* 0x000fc8000782c0ff */
[----:B------:R-:W-:-:S13]  /*1650*/  PLOP3.LUT P0, PT, P0, P1, PT, 0x2f, 0xf2 ;  /* 0x0000000000f2781c */ /* 0x000fda0000702577 */
[----:B------:R-:W-:Y:S05]  /*1660*/  @P0 BRA `(.L_x_45) ;  /* 0x0000000400000947 */ /* 0x000fea0003800000 */
[----:B------:R-:W-:Y:S02]  /*1670*/  ISETP.GE.AND P0, PT, R15, RZ, PT ;  /* 0x000000ff0f00720c */ /* 0x000fe40003f06270 */
[----:B------:R-:W-:-:S11]  /*1680*/  ISETP.GE.AND P1, PT, R3, RZ, PT ;  /* 0x000000ff0300720c */ /* 0x000fd60003f26270 */
[----:B------:R-:W-:Y:S01]  /*1690*/  @P0 MOV R13, RZ ;  /* 0x000000ff000d0202 */ /* 0x000fe20000000f00 */
[----:B------:R-:W-:Y:S02]  /*16a0*/  @!P0 IMAD.MOV.U32 R13, RZ, RZ, -0x40 ;  /* 0xffffffc0ff0d8424 */ /* 0x000fe400078e00ff */
[----:B------:R-:W-:Y:S01]  /*16b0*/  @!P0 FFMA R0, R2, 1.84467440737095516160e+19, RZ ;  /* 0x5f80000002008823 */ /* 0x000fe200000000ff */
[----:B------:R-:W-:Y:S02]  /*16c0*/  @!P1 FFMA R21, R19, 1.84467440737095516160e+19, RZ ;  /* 0x5f80000013159823 */ /* 0x000fe400000000ff */
[----:B------:R-:W-:-:S07]  /*16d0*/  @!P1 IADD3 R13, PT, PT, R13, 0x40, RZ ;  /* 0x000000400d0d9810 */ /* 0x000fce0007ffe0ff */
.L_x_41:
[----:B------:R-:W-:Y:S01]  /*16e0*/  LEA R16, R12, 0xc0800000, 0x17 ;  /* 0xc08000000c107811 */ /* 0x000fe200078eb8ff */
[----:B------:R-:W-:Y:S01]  /*16f0*/  BSSY.RECONVERGENT B3, `(.L_x_46) ;  /* 0x0000036000037945 */ /* 0x000fe20003800200 */
[----:B------:R-:W-:-:S03]  /*1700*/  IADD3 R11, PT, PT, R11, -0x7f, RZ ;  /* 0xffffff810b0b7810 */ /* 0x000fc60007ffe0ff */
[----:B------:R-:W-:Y:S01]  /*1710*/  IMAD.IADD R21, R21, 0x1, -R16 ;  /* 0x0000000115157824 */ /* 0x000fe200078e0a10 */
[C---:B------:R-:W-:Y:S01]  /*1720*/  IADD3 R12, PT, PT, R11.reuse, 0x7f, -R12 ;  /* 0x0000007f0b0c7810 */ /* 0x040fe20007ffe80c */
[----:B------:R-:W-:Y:S02]  /*1730*/  IMAD R0, R11, -0x800000, R0 ;  /* 0xff8000000b007824 */ /* 0x000fe400078e0200 */
[----:B------:R-:W0:Y:S01]  /*1740*/  MUFU.RCP R16, R21 ;  /* 0x0000001500107308 */ /* 0x000e220000001000 */
[----:B------:R-:W-:Y:S01]  /*1750*/  FADD.FTZ R15, -R21, -RZ ;  /* 0x800000ff150f7221 */ /* 0x000fe20000010100 */
[----:B------:R-:W-:-:S03]  /*1760*/  IMAD.IADD R13, R12, 0x1, R13 ;  /* 0x000000010c0d7824 */ /* 0x000fc600078e020d */
[----:B0-----:R-:W-:-:S04]  /*1770*/  FFMA R3, R16, R15, 1 ;  /* 0x3f80000010037423 */ /* 0x001fc8000000000f */
[----:B------:R-:W-:-:S04]  /*1780*/  FFMA R3, R16, R3, R16 ;  /* 0x0000000310037223 */ /* 0x000fc80000000010 */
[----:B------:R-:W-:-:S04]  /*1790*/  FFMA R16, R0, R3, RZ ;  /* 0x0000000300107223 */ /* 0x000fc800000000ff */
[----:B------:R-:W-:-:S04]  /*17a0*/  FFMA R18, R15, R16, R0 ;  /* 0x000000100f127223 */ /* 0x000fc80000000000 */
[----:B------:R-:W-:-:S04]  /*17b0*/  FFMA R16, R3, R18, R16 ;  /* 0x0000001203107223 */ /* 0x000fc80000000010 */
[----:B------:R-:W-:-:S04]  /*17c0*/  FFMA R15, R15, R16, R0 ;  /* 0x000000100f0f7223 */ /* 0x000fc80000000000 */
[----:B------:R-:W-:-:S05]  /*17d0*/  FFMA R0, R3, R15, R16 ;  /* 0x0000000f03007223 */ /* 0x000fca0000000010 */
[----:B------:R-:W-:-:S04]  /*17e0*/  SHF.R.U32.HI R11, RZ, 0x17, R0 ;  /* 0x00000017ff0b7819 */ /* 0x000fc80000011600 */
[----:B------:R-:W-:-:S04]  /*17f0*/  LOP3.LUT R12, R11, 0xff, RZ, 0xc0, !PT ;  /* 0x000000ff0b0c7812 */ /* 0x000fc800078ec0ff */
[----:B------:R-:W-:-:S05]  /*1800*/  IADD3 R11, PT, PT, R12, R13, RZ ;  /* 0x0000000d0c0b7210 */ /* 0x000fca0007ffe0ff */
[----:B------:R-:W-:-:S05]  /*1810*/  VIADD R12, R11, 0xffffffff ;  /* 0xffffffff0b0c7836 */ /* 0x000fca0000000000 */
[----:B------:R-:W-:-:S13]  /*1820*/  ISETP.GE.U32.AND P0, PT, R12, 0xfe, PT ;  /* 0x000000fe0c00780c */ /* 0x000fda0003f06070 */
[----:B------:R-:W-:Y:S05]  /*1830*/  @!P0 BRA `(.L_x_47) ;  /* 0x0000000000808947 */ /* 0x000fea0003800000 */
[----:B------:R-:W-:-:S13]  /*1840*/  ISETP.GT.AND P0, PT, R11, 0xfe, PT ;  /* 0x000000fe0b00780c */ /* 0x000fda0003f04270 */
[----:B------:R-:W-:Y:S05]  /*1850*/  @P0 BRA `(.L_x_48) ;  /* 0x00000000006c0947 */ /* 0x000fea0003800000 */
[----:B------:R-:W-:-:S13]  /*1860*/  ISETP.GE.AND P0, PT, R11, 0x1, PT ;  /* 0x000000010b00780c */ /* 0x000fda0003f06270 */
[----:B------:R-:W-:Y:S05]  /*1870*/  @P0 BRA `(.L_x_49) ;  /* 0x0000000000740947 */ /* 0x000fea0003800000 */
[----:B------:R-:W-:Y:S02]  /*1880*/  ISETP.GE.AND P0, PT, R11, -0x18, PT ;  /* 0xffffffe80b00780c */ /* 0x000fe40003f06270 */
[----:B------:R-:W-:-:S11]  /*1890*/  LOP3.LUT R0, R0, 0x80000000, RZ, 0xc0, !PT ;  /* 0x8000000000007812 */ /* 0x000fd600078ec0ff */
[----:B------:R-:W-:Y:S05]  /*18a0*/  @!P0 BRA `(.L_x_49) ;  /* 0x0000000000688947 */ /* 0x000fea0003800000 */
[CCC-:B------:R-:W-:Y:S01]  /*18b0*/  FFMA.RZ R12, R3.reuse, R15.reuse, R16.reuse ;  /* 0x0000000f030c7223 */ /* 0x1c0fe2000000c010 */
[CCC-:B------:R-:W-:Y:S01]  /*18c0*/  FFMA.RP R13, R3.reuse, R15.reuse, R16.reuse ;  /* 0x0000000f030d7223 */ /* 0x1c0fe20000008010 */
[----:B------:R-:W-:Y:S01]  /*18d0*/  FFMA.RM R16, R3, R15, R16 ;  /* 0x0000000f03107223 */ /* 0x000fe20000004010 */
[C---:B------:R-:W-:Y:S02]  /*18e0*/  IADD3 R3, PT, PT, R11.reuse, 0x20, RZ ;  /* 0x000000200b037810 */ /* 0x040fe40007ffe0ff */
[----:B------:R-:W-:Y:S02]  /*18f0*/  LOP3.LUT R12, R12, 0x7fffff, RZ, 0xc0, !PT ;  /* 0x007fffff0c0c7812 */ /* 0x000fe400078ec0ff */
[C---:B------:R-:W-:Y:S02]  /*1900*/  ISETP.NE.AND P2, PT, R11.reuse, RZ, PT ;  /* 0x000000ff0b00720c */ /* 0x040fe40003f45270 */
[----:B------:R-:W-:Y:S02]  /*1910*/  LOP3.LUT R12, R12, 0x800000, RZ, 0xfc, !PT ;  /* 0x008000000c0c7812 */ /* 0x000fe400078efcff */
[----:B------:R-:W-:-:S02]  /*1920*/  ISETP.NE.AND P1, PT, R11, RZ, PT ;  /* 0x000000ff0b00720c */ /* 0x000fc40003f25270 */
[----:B------:R-:W-:Y:S02]  /*1930*/  IADD3 R11, PT, PT, -R11, RZ, RZ ;  /* 0x000000ff0b0b7210 */ /* 0x000fe40007ffe1ff */
[----:B------:R-:W-:Y:S02]  /*1940*/  SHF.L.U32 R3, R12, R3, RZ ;  /* 0x000000030c037219 */ /* 0x000fe400000006ff */
[----:B------:R-:W-:Y:S02]  /*1950*/  FSETP.NEU.FTZ.AND P0, PT, R13, R16, PT ;  /* 0x000000100d00720b */ /* 0x000fe40003f1d000 */
[----:B------:R-:W-:Y:S02]  /*1960*/  SEL R11, R11, RZ, P2 ;  /* 0x000000ff0b0b7207 */ /* 0x000fe40001000000 */
[----:B------:R-:W-:Y:S02]  /*1970*/  ISETP.NE.AND P1, PT, R3, RZ, P1 ;  /* 0x000000ff0300720c */ /* 0x000fe40000f25270 */
[----:B------:R-:W-:-:S02]  /*1980*/  SHF.R.U32.HI R12, RZ, R11, R12 ;  /* 0x0000000bff0c7219 */ /* 0x000fc4000001160c */
[----:B------:R-:W-:Y:S02]  /*1990*/  PLOP3.LUT P0, PT, P0, P1, PT, 0xf8, 0x8f ;  /* 0x00000000008f781c */ /* 0x000fe40000703f70 */
[----:B------:R-:W-:Y:S02]  /*19a0*/  SHF.R.U32.HI R11, RZ, 0x1, R12 ;  /* 0x00000001ff0b7819 */ /* 0x000fe4000001160c */
[----:B------:R-:W-:-:S04]  /*19b0*/  SEL R16, RZ, 0x1, !P0 ;  /* 0x00000001ff107807 */ /* 0x000fc80004000000 */
[----:B------:R-:W-:-:S04]  /*19c0*/  LOP3.LUT R3, R16, 0x1, R11, 0xf8, !PT ;  /* 0x0000000110037812 */ /* 0x000fc800078ef80b */
[----:B------:R-:W-:-:S05]  /*19d0*/  LOP3.LUT R12, R3, R12, RZ, 0xc0, !PT ;  /* 0x0000000c030c7212 */ /* 0x000fca00078ec0ff */
[----:B------:R-:W-:-:S05]  /*19e0*/  IMAD.IADD R11, R11, 0x1, R12 ;  /* 0x000000010b0b7824 */ /* 0x000fca00078e020c */
[----:B------:R-:W-:Y:S01]  /*19f0*/  LOP3.LUT R0, R11, R0, RZ, 0xfc, !PT ;  /* 0x000000000b007212 */ /* 0x000fe200078efcff */
[----:B------:R-:W-:Y:S06]  /*1a00*/  BRA `(.L_x_49) ;  /* 0x0000000000107947 */ /* 0x000fec0003800000 */
.L_x_48:
[----:B------:R-:W-:-:S04]  /*1a10*/  LOP3.LUT R0, R0, 0x80000000, RZ, 0xc0, !PT ;  /* 0x8000000000007812 */ /* 0x000fc800078ec0ff */
[----:B------:R-:W-:Y:S01]  /*1a20*/  LOP3.LUT R0, R0, 0x7f800000, RZ, 0xfc, !PT ;  /* 0x7f80000000007812 */ /* 0x000fe200078efcff */
[----:B------:R-:W-:Y:S06]  /*1a30*/  BRA `(.L_x_49) ;  /* 0x0000000000047947 */ /* 0x000fec0003800000 */
.L_x_47:
[----:B------:R-:W-:-:S07]  /*1a40*/  LEA R0, R13, R0, 0x17 ;  /* 0x000000000d007211 */ /* 0x000fce00078eb8ff */
.L_x_49:
[----:B------:R-:W-:Y:S05]  /*1a50*/  BSYNC.RECONVERGENT B3 ;  /* 0x0000000000037941 */ /* 0x000fea0003800200 */
.L_x_46:
[----:B------:R-:W-:Y:S05]  /*1a60*/  BRA `(.L_x_50) ;  /* 0x0000000000207947 */ /* 0x000fea0003800000 */
.L_x_45:
[----:B------:R-:W-:-:S04]  /*1a70*/  LOP3.LUT R0, R21, 0x80000000, R0, 0x48, !PT ;  /* 0x8000000015007812 */ /* 0x000fc800078e4800 */
[----:B------:R-:W-:Y:S01]  /*1a80*/  LOP3.LUT R0, R0, 0x7f800000, RZ, 0xfc, !PT ;  /* 0x7f80000000007812 */ /* 0x000fe200078efcff */
[----:B------:R-:W-:Y:S06]  /*1a90*/  BRA `(.L_x_50) ;  /* 0x0000000000147947 */ /* 0x000fec0003800000 */
.L_x_44:
[----:B------:R-:W-:Y:S01]  /*1aa0*/  LOP3.LUT R0, R21, 0x80000000, R0, 0x48, !PT ;  /* 0x8000000015007812 */ /* 0x000fe200078e4800 */
[----:B------:R-:W-:Y:S06]  /*1ab0*/  BRA `(.L_x_50) ;  /* 0x00000000000c7947 */ /* 0x000fec0003800000 */
.L_x_43:
[----:B------:R-:W0:Y:S01]  /*1ac0*/  MUFU.RSQ R0, -QNAN ;  /* 0xffc0000000007908 */ /* 0x000e220000001400 */
[----:B------:R-:W-:Y:S05]  /*1ad0*/  BRA `(.L_x_50) ;  /* 0x0000000000047947 */ /* 0x000fea0003800000 */
.L_x_42:
[----:B------:R-:W-:-:S07]  /*1ae0*/  FADD.FTZ R0, R2, R19 ;  /* 0x0000001302007221 */ /* 0x000fce0000010000 */
.L_x_50:
[----:B------:R-:W-:Y:S05]  /*1af0*/  BSYNC.RECONVERGENT B2 ;  /* 0x0000000000027941 */ /* 0x000fea0003800200 */
.L_x_40:
[----:B------:R-:W-:-:S04]  /*1b00*/  HFMA2 R11, -RZ, RZ, 0, 0 ;  /* 0x00000000ff0b7431 */ /* 0x000fc800000001ff */
[----:B0-----:R-:W-:Y:S05]  /*1b10*/  RET.REL.NODEC R10 `(_Z15voltage_metricsP18GPUPowerLineMatrixI6float2E) ;  /* 0xffffffe40a387950 */ /* 0x001fea0003c3ffff */
.L_x_51:
        /* <DEDUP_REMOVED lines=14> */
.L_x_53:


//--------------------- .nv.shared.reserved.0     --------------------------
	.section	.nv.shared.reserved.0,"aw",@nobits
	.weak		__nv_reservedSMEM_offset_0_alias
	.size		__nv_reservedSMEM_offset_0_alias, 0, 64
	.other		__nv_reservedSMEM_offset_0_alias,@"STO_CUDA_RESERVED_SHARED STV_DEFAULT"
__nv_reservedSMEM_offset_0_alias:
	.zero		0
	.zero		64


//--------------------- .nv.constant0._Z10power_lossP18GPUPowerLineMatrixI6float2E --------------------------
	.section	.nv.constant0._Z10power_lossP18GPUPowerLineMatrixI6float2E,"a",@progbits
	.sectionflags	@""
	.align	4
.nv.constant0._Z10power_lossP18GPUPowerLineMatrixI6float2E:
	.zero		904


//--------------------- .nv.constant0._Z15voltage_metricsP18GPUPowerLineMatrixI6float2E --------------------------
	.section	.nv.constant0._Z15voltage_metricsP18GPUPowerLineMatrixI6float2E,"a",@progbits
	.sectionflags	@""
	.align	4
.nv.constant0._Z15voltage_metricsP18GPUPowerLineMatrixI6float2E:
	.zero		904


//--------------------- SYMBOLS --------------------------

	.type		.nv.reservedSmem.offset0,@object
	.size		.nv.reservedSmem.offset0,0x4
